//
// Generated by NVIDIA NVVM Compiler
//
// Compiler Build ID: CL-36424714
// Cuda compilation tools, release 13.0, V13.0.88
// Based on NVVM 20.0.0
//

.version 9.0
.target sm_100
.address_size 64

	// .globl	_Z23jacobi_no_tiling_KernelPdPKdS1_S1_i

.visible .entry _Z23jacobi_no_tiling_KernelPdPKdS1_S1_i(
	.param .u64 .ptr .align 1 _Z23jacobi_no_tiling_KernelPdPKdS1_S1_i_param_0,
	.param .u64 .ptr .align 1 _Z23jacobi_no_tiling_KernelPdPKdS1_S1_i_param_1,
	.param .u64 .ptr .align 1 _Z23jacobi_no_tiling_KernelPdPKdS1_S1_i_param_2,
	.param .u64 .ptr .align 1 _Z23jacobi_no_tiling_KernelPdPKdS1_S1_i_param_3,
	.param .u32 _Z23jacobi_no_tiling_KernelPdPKdS1_S1_i_param_4
)
{
	.reg .pred 	%p<22>;
	.reg .b32 	%r<83>;
	.reg .b64 	%rd<64>;
	.reg .b64 	%fd<231>;

	ld.param.u64 	%rd17, [_Z23jacobi_no_tiling_KernelPdPKdS1_S1_i_param_0];
	ld.param.u64 	%rd19, [_Z23jacobi_no_tiling_KernelPdPKdS1_S1_i_param_1];
	ld.param.u64 	%rd20, [_Z23jacobi_no_tiling_KernelPdPKdS1_S1_i_param_2];
	ld.param.u64 	%rd18, [_Z23jacobi_no_tiling_KernelPdPKdS1_S1_i_param_3];
	ld.param.u32 	%r51, [_Z23jacobi_no_tiling_KernelPdPKdS1_S1_i_param_4];
	cvta.to.global.u64 	%rd1, %rd20;
	cvta.to.global.u64 	%rd2, %rd19;
	mov.u32 	%r52, %ctaid.x;
	mov.u32 	%r53, %ntid.x;
	mov.u32 	%r54, %tid.x;
	mad.lo.s32 	%r1, %r52, %r53, %r54;
	setp.ge.s32 	%p1, %r1, %r51;
	@%p1 bra 	$L__BB0_32;
	setp.lt.s32 	%p2, %r1, 1;
	mov.f64 	%fd219, 0d0000000000000000;
	mov.b32 	%r78, 0;
	@%p2 bra 	$L__BB0_14;
	mul.lo.s32 	%r2, %r51, %r1;
	min.s32 	%r57, %r1, %r51;
	max.s32 	%r78, %r57, 1;
	and.b32  	%r4, %r78, 15;
	setp.lt.s32 	%p3, %r57, 16;
	mov.f64 	%fd219, 0d0000000000000000;
	mov.b32 	%r69, 0;
	@%p3 bra 	$L__BB0_5;
	and.b32  	%r69, %r78, 2147483632;
	neg.s32 	%r67, %r69;
	add.s64 	%rd3, %rd2, 64;
	add.s64 	%rd60, %rd1, 64;
	mov.f64 	%fd219, 0d0000000000000000;
	mov.u32 	%r66, %r2;
$L__BB0_4:
	.pragma "nounroll";
	mul.wide.s32 	%rd21, %r66, 8;
	add.s64 	%rd22, %rd3, %rd21;
	ld.global.f64 	%fd34, [%rd22+-64];
	ld.global.f64 	%fd35, [%rd60+-64];
	fma.rn.f64 	%fd36, %fd34, %fd35, %fd219;
	ld.global.f64 	%fd37, [%rd22+-56];
	ld.global.f64 	%fd38, [%rd60+-56];
	fma.rn.f64 	%fd39, %fd37, %fd38, %fd36;
	ld.global.f64 	%fd40, [%rd22+-48];
	ld.global.f64 	%fd41, [%rd60+-48];
	fma.rn.f64 	%fd42, %fd40, %fd41, %fd39;
	ld.global.f64 	%fd43, [%rd22+-40];
	ld.global.f64 	%fd44, [%rd60+-40];
	fma.rn.f64 	%fd45, %fd43, %fd44, %fd42;
	ld.global.f64 	%fd46, [%rd22+-32];
	ld.global.f64 	%fd47, [%rd60+-32];
	fma.rn.f64 	%fd48, %fd46, %fd47, %fd45;
	ld.global.f64 	%fd49, [%rd22+-24];
	ld.global.f64 	%fd50, [%rd60+-24];
	fma.rn.f64 	%fd51, %fd49, %fd50, %fd48;
	ld.global.f64 	%fd52, [%rd22+-16];
	ld.global.f64 	%fd53, [%rd60+-16];
	fma.rn.f64 	%fd54, %fd52, %fd53, %fd51;
	ld.global.f64 	%fd55, [%rd22+-8];
	ld.global.f64 	%fd56, [%rd60+-8];
	fma.rn.f64 	%fd57, %fd55, %fd56, %fd54;
	ld.global.f64 	%fd58, [%rd22];
	ld.global.f64 	%fd59, [%rd60];
	fma.rn.f64 	%fd60, %fd58, %fd59, %fd57;
	ld.global.f64 	%fd61, [%rd22+8];
	ld.global.f64 	%fd62, [%rd60+8];
	fma.rn.f64 	%fd63, %fd61, %fd62, %fd60;
	ld.global.f64 	%fd64, [%rd22+16];
	ld.global.f64 	%fd65, [%rd60+16];
	fma.rn.f64 	%fd66, %fd64, %fd65, %fd63;
	ld.global.f64 	%fd67, [%rd22+24];
	ld.global.f64 	%fd68, [%rd60+24];
	fma.rn.f64 	%fd69, %fd67, %fd68, %fd66;
	ld.global.f64 	%fd70, [%rd22+32];
	ld.global.f64 	%fd71, [%rd60+32];
	fma.rn.f64 	%fd72, %fd70, %fd71, %fd69;
	ld.global.f64 	%fd73, [%rd22+40];
	ld.global.f64 	%fd74, [%rd60+40];
	fma.rn.f64 	%fd75, %fd73, %fd74, %fd72;
	ld.global.f64 	%fd76, [%rd22+48];
	ld.global.f64 	%fd77, [%rd60+48];
	fma.rn.f64 	%fd78, %fd76, %fd77, %fd75;
	ld.global.f64 	%fd79, [%rd22+56];
	ld.global.f64 	%fd80, [%rd60+56];
	fma.rn.f64 	%fd219, %fd79, %fd80, %fd78;
	add.s32 	%r67, %r67, 16;
	add.s32 	%r66, %r66, 16;
	add.s64 	%rd60, %rd60, 128;
	setp.ne.s32 	%p4, %r67, 0;
	@%p4 bra 	$L__BB0_4;
$L__BB0_5:
	setp.eq.s32 	%p5, %r4, 0;
	@%p5 bra 	$L__BB0_14;
	and.b32  	%r12, %r78, 7;
	setp.lt.u32 	%p6, %r4, 8;
	@%p6 bra 	$L__BB0_8;
	add.s32 	%r58, %r69, %r2;
	mul.wide.s32 	%rd23, %r58, 8;
	add.s64 	%rd24, %rd2, %rd23;
	ld.global.f64 	%fd82, [%rd24];
	mul.wide.u32 	%rd25, %r69, 8;
	add.s64 	%rd26, %rd1, %rd25;
	ld.global.f64 	%fd83, [%rd26];
	fma.rn.f64 	%fd84, %fd82, %fd83, %fd219;
	ld.global.f64 	%fd85, [%rd24+8];
	ld.global.f64 	%fd86, [%rd26+8];
	fma.rn.f64 	%fd87, %fd85, %fd86, %fd84;
	ld.global.f64 	%fd88, [%rd24+16];
	ld.global.f64 	%fd89, [%rd26+16];
	fma.rn.f64 	%fd90, %fd88, %fd89, %fd87;
	ld.global.f64 	%fd91, [%rd24+24];
	ld.global.f64 	%fd92, [%rd26+24];
	fma.rn.f64 	%fd93, %fd91, %fd92, %fd90;
	ld.global.f64 	%fd94, [%rd24+32];
	ld.global.f64 	%fd95, [%rd26+32];
	fma.rn.f64 	%fd96, %fd94, %fd95, %fd93;
	ld.global.f64 	%fd97, [%rd24+40];
	ld.global.f64 	%fd98, [%rd26+40];
	fma.rn.f64 	%fd99, %fd97, %fd98, %fd96;
	ld.global.f64 	%fd100, [%rd24+48];
	ld.global.f64 	%fd101, [%rd26+48];
	fma.rn.f64 	%fd102, %fd100, %fd101, %fd99;
	ld.global.f64 	%fd103, [%rd24+56];
	ld.global.f64 	%fd104, [%rd26+56];
	fma.rn.f64 	%fd219, %fd103, %fd104, %fd102;
	add.s32 	%r69, %r69, 8;
$L__BB0_8:
	setp.eq.s32 	%p7, %r12, 0;
	@%p7 bra 	$L__BB0_14;
	and.b32  	%r15, %r78, 3;
	setp.lt.u32 	%p8, %r12, 4;
	@%p8 bra 	$L__BB0_11;
	add.s32 	%r59, %r69, %r2;
	mul.wide.s32 	%rd27, %r59, 8;
	add.s64 	%rd28, %rd2, %rd27;
	ld.global.f64 	%fd106, [%rd28];
	mul.wide.u32 	%rd29, %r69, 8;
	add.s64 	%rd30, %rd1, %rd29;
	ld.global.f64 	%fd107, [%rd30];
	fma.rn.f64 	%fd108, %fd106, %fd107, %fd219;
	ld.global.f64 	%fd109, [%rd28+8];
	ld.global.f64 	%fd110, [%rd30+8];
	fma.rn.f64 	%fd111, %fd109, %fd110, %fd108;
	ld.global.f64 	%fd112, [%rd28+16];
	ld.global.f64 	%fd113, [%rd30+16];
	fma.rn.f64 	%fd114, %fd112, %fd113, %fd111;
	ld.global.f64 	%fd115, [%rd28+24];
	ld.global.f64 	%fd116, [%rd30+24];
	fma.rn.f64 	%fd219, %fd115, %fd116, %fd114;
	add.s32 	%r69, %r69, 4;
$L__BB0_11:
	setp.eq.s32 	%p9, %r15, 0;
	@%p9 bra 	$L__BB0_14;
	mul.wide.u32 	%rd31, %r69, 8;
	add.s64 	%rd61, %rd1, %rd31;
	add.s32 	%r72, %r69, %r2;
	neg.s32 	%r71, %r15;
$L__BB0_13:
	.pragma "nounroll";
	mul.wide.s32 	%rd32, %r72, 8;
	add.s64 	%rd33, %rd2, %rd32;
	ld.global.f64 	%fd117, [%rd33];
	ld.global.f64 	%fd118, [%rd61];
	fma.rn.f64 	%fd219, %fd117, %fd118, %fd219;
	add.s64 	%rd61, %rd61, 8;
	add.s32 	%r72, %r72, 1;
	add.s32 	%r71, %r71, 1;
	setp.ne.s32 	%p10, %r71, 0;
	@%p10 bra 	$L__BB0_13;
$L__BB0_14:
	setp.ge.s32 	%p11, %r78, %r51;
	@%p11 bra 	$L__BB0_18;
	setp.eq.s32 	%p12, %r1, %r78;
	@%p12 bra 	$L__BB0_17;
	mad.lo.s32 	%r60, %r51, %r1, %r78;
	mul.wide.s32 	%rd34, %r60, 8;
	add.s64 	%rd35, %rd2, %rd34;
	ld.global.f64 	%fd119, [%rd35];
	mul.wide.u32 	%rd36, %r78, 8;
	add.s64 	%rd37, %rd1, %rd36;
	ld.global.f64 	%fd120, [%rd37];
	fma.rn.f64 	%fd219, %fd119, %fd120, %fd219;
$L__BB0_17:
	add.s32 	%r78, %r78, 1;
$L__BB0_18:
	setp.ge.s32 	%p13, %r78, %r51;
	@%p13 bra 	$L__BB0_31;
	mul.lo.s32 	%r27, %r51, %r1;
	sub.s32 	%r28, %r51, %r78;
	and.b32  	%r29, %r28, 15;
	sub.s32 	%r61, %r78, %r51;
	setp.gt.u32 	%p14, %r61, -16;
	@%p14 bra 	$L__BB0_22;
	and.b32  	%r62, %r28, -16;
	neg.s32 	%r76, %r62;
	add.s64 	%rd10, %rd2, 64;
	add.s32 	%r75, %r78, %r27;
	mul.wide.u32 	%rd38, %r78, 8;
	add.s64 	%rd39, %rd38, %rd1;
	add.s64 	%rd62, %rd39, 64;
$L__BB0_21:
	.pragma "nounroll";
	mul.wide.s32 	%rd40, %r75, 8;
	add.s64 	%rd41, %rd10, %rd40;
	ld.global.f64 	%fd122, [%rd41+-64];
	ld.global.f64 	%fd123, [%rd62+-64];
	fma.rn.f64 	%fd124, %fd122, %fd123, %fd219;
	ld.global.f64 	%fd125, [%rd41+-56];
	ld.global.f64 	%fd126, [%rd62+-56];
	fma.rn.f64 	%fd127, %fd125, %fd126, %fd124;
	ld.global.f64 	%fd128, [%rd41+-48];
	ld.global.f64 	%fd129, [%rd62+-48];
	fma.rn.f64 	%fd130, %fd128, %fd129, %fd127;
	ld.global.f64 	%fd131, [%rd41+-40];
	ld.global.f64 	%fd132, [%rd62+-40];
	fma.rn.f64 	%fd133, %fd131, %fd132, %fd130;
	ld.global.f64 	%fd134, [%rd41+-32];
	ld.global.f64 	%fd135, [%rd62+-32];
	fma.rn.f64 	%fd136, %fd134, %fd135, %fd133;
	ld.global.f64 	%fd137, [%rd41+-24];
	ld.global.f64 	%fd138, [%rd62+-24];
	fma.rn.f64 	%fd139, %fd137, %fd138, %fd136;
	ld.global.f64 	%fd140, [%rd41+-16];
	ld.global.f64 	%fd141, [%rd62+-16];
	fma.rn.f64 	%fd142, %fd140, %fd141, %fd139;
	ld.global.f64 	%fd143, [%rd41+-8];
	ld.global.f64 	%fd144, [%rd62+-8];
	fma.rn.f64 	%fd145, %fd143, %fd144, %fd142;
	ld.global.f64 	%fd146, [%rd41];
	ld.global.f64 	%fd147, [%rd62];
	fma.rn.f64 	%fd148, %fd146, %fd147, %fd145;
	ld.global.f64 	%fd149, [%rd41+8];
	ld.global.f64 	%fd150, [%rd62+8];
	fma.rn.f64 	%fd151, %fd149, %fd150, %fd148;
	ld.global.f64 	%fd152, [%rd41+16];
	ld.global.f64 	%fd153, [%rd62+16];
	fma.rn.f64 	%fd154, %fd152, %fd153, %fd151;
	ld.global.f64 	%fd155, [%rd41+24];
	ld.global.f64 	%fd156, [%rd62+24];
	fma.rn.f64 	%fd157, %fd155, %fd156, %fd154;
	ld.global.f64 	%fd158, [%rd41+32];
	ld.global.f64 	%fd159, [%rd62+32];
	fma.rn.f64 	%fd160, %fd158, %fd159, %fd157;
	ld.global.f64 	%fd161, [%rd41+40];
	ld.global.f64 	%fd162, [%rd62+40];
	fma.rn.f64 	%fd163, %fd161, %fd162, %fd160;
	ld.global.f64 	%fd164, [%rd41+48];
	ld.global.f64 	%fd165, [%rd62+48];
	fma.rn.f64 	%fd166, %fd164, %fd165, %fd163;
	ld.global.f64 	%fd167, [%rd41+56];
	ld.global.f64 	%fd168, [%rd62+56];
	fma.rn.f64 	%fd219, %fd167, %fd168, %fd166;
	add.s32 	%r78, %r78, 16;
	add.s32 	%r76, %r76, 16;
	add.s32 	%r75, %r75, 16;
	add.s64 	%rd62, %rd62, 128;
	setp.ne.s32 	%p15, %r76, 0;
	@%p15 bra 	$L__BB0_21;
$L__BB0_22:
	setp.eq.s32 	%p16, %r29, 0;
	@%p16 bra 	$L__BB0_31;
	and.b32  	%r39, %r28, 7;
	setp.lt.u32 	%p17, %r29, 8;
	@%p17 bra 	$L__BB0_25;
	add.s32 	%r63, %r78, %r27;
	mul.wide.s32 	%rd42, %r63, 8;
	add.s64 	%rd43, %rd2, %rd42;
	ld.global.f64 	%fd170, [%rd43];
	mul.wide.u32 	%rd44, %r78, 8;
	add.s64 	%rd45, %rd1, %rd44;
	ld.global.f64 	%fd171, [%rd45];
	fma.rn.f64 	%fd172, %fd170, %fd171, %fd219;
	ld.global.f64 	%fd173, [%rd43+8];
	ld.global.f64 	%fd174, [%rd45+8];
	fma.rn.f64 	%fd175, %fd173, %fd174, %fd172;
	ld.global.f64 	%fd176, [%rd43+16];
	ld.global.f64 	%fd177, [%rd45+16];
	fma.rn.f64 	%fd178, %fd176, %fd177, %fd175;
	ld.global.f64 	%fd179, [%rd43+24];
	ld.global.f64 	%fd180, [%rd45+24];
	fma.rn.f64 	%fd181, %fd179, %fd180, %fd178;
	ld.global.f64 	%fd182, [%rd43+32];
	ld.global.f64 	%fd183, [%rd45+32];
	fma.rn.f64 	%fd184, %fd182, %fd183, %fd181;
	ld.global.f64 	%fd185, [%rd43+40];
	ld.global.f64 	%fd186, [%rd45+40];
	fma.rn.f64 	%fd187, %fd185, %fd186, %fd184;
	ld.global.f64 	%fd188, [%rd43+48];
	ld.global.f64 	%fd189, [%rd45+48];
	fma.rn.f64 	%fd190, %fd188, %fd189, %fd187;
	ld.global.f64 	%fd191, [%rd43+56];
	ld.global.f64 	%fd192, [%rd45+56];
	fma.rn.f64 	%fd219, %fd191, %fd192, %fd190;
	add.s32 	%r78, %r78, 8;
$L__BB0_25:
	setp.eq.s32 	%p18, %r39, 0;
	@%p18 bra 	$L__BB0_31;
	and.b32  	%r42, %r28, 3;
	setp.lt.u32 	%p19, %r39, 4;
	@%p19 bra 	$L__BB0_28;
	add.s32 	%r64, %r78, %r27;
	mul.wide.s32 	%rd46, %r64, 8;
	add.s64 	%rd47, %rd2, %rd46;
	ld.global.f64 	%fd194, [%rd47];
	mul.wide.u32 	%rd48, %r78, 8;
	add.s64 	%rd49, %rd1, %rd48;
	ld.global.f64 	%fd195, [%rd49];
	fma.rn.f64 	%fd196, %fd194, %fd195, %fd219;
	ld.global.f64 	%fd197, [%rd47+8];
	ld.global.f64 	%fd198, [%rd49+8];
	fma.rn.f64 	%fd199, %fd197, %fd198, %fd196;
	ld.global.f64 	%fd200, [%rd47+16];
	ld.global.f64 	%fd201, [%rd49+16];
	fma.rn.f64 	%fd202, %fd200, %fd201, %fd199;
	ld.global.f64 	%fd203, [%rd47+24];
	ld.global.f64 	%fd204, [%rd49+24];
	fma.rn.f64 	%fd219, %fd203, %fd204, %fd202;
	add.s32 	%r78, %r78, 4;
$L__BB0_28:
	setp.eq.s32 	%p20, %r42, 0;
	@%p20 bra 	$L__BB0_31;
	mul.wide.u32 	%rd50, %r78, 8;
	add.s64 	%rd63, %rd1, %rd50;
	add.s32 	%r82, %r78, %r27;
	neg.s32 	%r81, %r42;
$L__BB0_30:
	.pragma "nounroll";
	mul.wide.s32 	%rd51, %r82, 8;
	add.s64 	%rd52, %rd2, %rd51;
	ld.global.f64 	%fd205, [%rd52];
	ld.global.f64 	%fd206, [%rd63];
	fma.rn.f64 	%fd219, %fd205, %fd206, %fd219;
	add.s64 	%rd63, %rd63, 8;
	add.s32 	%r82, %r82, 1;
	add.s32 	%r81, %r81, 1;
	setp.ne.s32 	%p21, %r81, 0;
	@%p21 bra 	$L__BB0_30;
$L__BB0_31:
	cvta.to.global.u64 	%rd53, %rd18;
	mul.wide.s32 	%rd54, %r1, 8;
	add.s64 	%rd55, %rd53, %rd54;
	ld.global.f64 	%fd207, [%rd55];
	sub.f64 	%fd208, %fd207, %fd219;
	mad.lo.s32 	%r65, %r51, %r1, %r1;
	mul.wide.s32 	%rd56, %r65, 8;
	add.s64 	%rd57, %rd2, %rd56;
	ld.global.f64 	%fd209, [%rd57];
	div.rn.f64 	%fd210, %fd208, %fd209;
	cvta.to.global.u64 	%rd58, %rd17;
	add.s64 	%rd59, %rd58, %rd54;
	st.global.f64 	[%rd59], %fd210;
$L__BB0_32:
	ret;

}


// ===== COMPILED SASS (sm_100) =====

	.target	sm_100

	.elftype	@"ET_EXEC"


//--------------------- .note.nv.tkinfo           --------------------------
	.section	.note.nv.tkinfo,"",@"SHT_NOTE"
	.sectionflags	@"SHF_NOTE_NV_TKINFO"
	.tkinfo
        /*0018*/ 	.word	0x00000002
        /*0030*/ 	.string	""
        /*0030*/ 	.string	"ptxas"
        /*0030*/ 	.string	"Cuda compilation tools, release 13.0, V13.0.88"
        /*0030*/ 	.string	"Build cuda_13.0.r13.0/compiler.36424714_0"
        /*0030*/ 	.string	"-arch sm_100 -m 64 "



//--------------------- .note.nv.cuinfo           --------------------------
	.section	.note.nv.cuinfo,"",@"SHT_NOTE"
	.sectionflags	@"SHF_NOTE_NV_CUINFO"
        /*0018*/ 	.short	0x0002
        /*001a*/ 	.short	0x0064
        /*001c*/ 	.short	0x0082
	.zero		2


//--------------------- .nv.info                  --------------------------
	.section	.nv.info,"",@"SHT_CUDA_INFO"
	.align	4


	//----- nvinfo : EIATTR_REGCOUNT
	.align		4
        /*0000*/ 	.byte	0x04, 0x2f
        /*0002*/ 	.short	(.L_1 - .L_0)
	.align		4
.L_0:
        /*0004*/ 	.word	index@(_Z23jacobi_no_tiling_KernelPdPKdS1_S1_i)
        /*0008*/ 	.word	0x00000020


	//----- nvinfo : EIATTR_FRAME_SIZE
	.align		4
.L_1:
        /*000c*/ 	.byte	0x04, 0x11
        /*000e*/ 	.short	(.L_3 - .L_2)
	.align		4
.L_2:
        /*0010*/ 	.word	index@($__internal_0_$__cuda_sm20_div_rn_f64_full)
        /*0014*/ 	.word	0x00000000


	//----- nvinfo : EIATTR_FRAME_SIZE
	.align		4
.L_3:
        /*0018*/ 	.byte	0x04, 0x11
        /*001a*/ 	.short	(.L_5 - .L_4)
	.align		4
.L_4:
        /*001c*/ 	.word	index@(_Z23jacobi_no_tiling_KernelPdPKdS1_S1_i)
        /*0020*/ 	.word	0x00000000


	//----- nvinfo : EIATTR_MIN_STACK_SIZE
	.align		4
.L_5:
        /*0024*/ 	.byte	0x04, 0x12
        /*0026*/ 	.short	(.L_7 - .L_6)
	.align		4
.L_6:
        /*0028*/ 	.word	index@(_Z23jacobi_no_tiling_KernelPdPKdS1_S1_i)
        /*002c*/ 	.word	0x00000000
.L_7:


//--------------------- .nv.compat                --------------------------
	.section	.nv.compat,"",@"SHT_CUDA_COMPAT_INFO"
	.align	4
        /*0000*/ 	.byte	0x02, 0x09, 0x00, 0x00, 0x02, 0x02, 0x01, 0x00, 0x02, 0x05, 0x05, 0x00, 0x03, 0x07, 0x01, 0x01
        /*0010*/ 	.byte	0x02, 0x03, 0x00, 0x00, 0x02, 0x06, 0x01, 0x00, 0x04, 0x0b, 0x08, 0x00, 0x01, 0x00, 0x00, 0x00
        /*0020*/ 	.byte	0x00, 0x00, 0x00, 0x00


//--------------------- .nv.info._Z23jacobi_no_tiling_KernelPdPKdS1_S1_i --------------------------
	.section	.nv.info._Z23jacobi_no_tiling_KernelPdPKdS1_S1_i,"",@"SHT_CUDA_INFO"
	.sectionflags	@""
	.align	4


	//----- nvinfo : EIATTR_CUDA_API_VERSION
	.align		4
        /*0000*/ 	.byte	0x04, 0x37
        /*0002*/ 	.short	(.L_9 - .L_8)
.L_8:
        /*0004*/ 	.word	0x00000082


	//----- nvinfo : EIATTR_KPARAM_INFO
	.align		4
.L_9:
        /*0008*/ 	.byte	0x04, 0x17
        /*000a*/ 	.short	(.L_11 - .L_10)
.L_10:
        /*000c*/ 	.word	0x00000000
        /*0010*/ 	.short	0x0004
        /*0012*/ 	.short	0x0020
        /*0014*/ 	.byte	0x00, 0xf0, 0x11, 0x00


	//----- nvinfo : EIATTR_KPARAM_INFO
	.align		4
.L_11:
        /*0018*/ 	.byte	0x04, 0x17
        /*001a*/ 	.short	(.L_13 - .L_12)
.L_12:
        /*001c*/ 	.word	0x00000000
        /*0020*/ 	.short	0x0003
        /*0022*/ 	.short	0x0018
        /*0024*/ 	.byte	0x00, 0xf5, 0x21, 0x00


	//----- nvinfo : EIATTR_KPARAM_INFO
	.align		4
.L_13:
        /*0028*/ 	.byte	0x04, 0x17
        /*002a*/ 	.short	(.L_15 - .L_14)
.L_14:
        /*002c*/ 	.word	0x00000000
        /*0030*/ 	.short	0x0002
        /*0032*/ 	.short	0x0010
        /*0034*/ 	.byte	0x00, 0xf5, 0x21, 0x00


	//----- nvinfo : EIATTR_KPARAM_INFO
	.align		4
.L_15:
        /*0038*/ 	.byte	0x04, 0x17
        /*003a*/ 	.short	(.L_17 - .L_16)
.L_16:
        /*003c*/ 	.word	0x00000000
        /*0040*/ 	.short	0x0001
        /*0042*/ 	.short	0x0008
        /*0044*/ 	.byte	0x00, 0xf5, 0x21, 0x00


	//----- nvinfo : EIATTR_KPARAM_INFO
	.align		4
.L_17:
        /*0048*/ 	.byte	0x04, 0x17
        /*004a*/ 	.short	(.L_19 - .L_18)
.L_18:
        /*004c*/ 	.word	0x00000000
        /*0050*/ 	.short	0x0000
        /*0052*/ 	.short	0x0000
        /*0054*/ 	.byte	0x00, 0xf5, 0x21, 0x00


	//----- nvinfo : EIATTR_SPARSE_MMA_MASK
	.align		4
.L_19:
        /*0058*/ 	.byte	0x03, 0x50
        /*005a*/ 	.short	0x0000


	//----- nvinfo : EIATTR_MAXREG_COUNT
	.align		4
        /*005c*/ 	.byte	0x03, 0x1b
        /*005e*/ 	.short	0x00ff


	//----- nvinfo : EIATTR_MERCURY_ISA_VERSION
	.align		4
        /*0060*/ 	.byte	0x03, 0x5f
        /*0062*/ 	.short	0x0101


	//----- nvinfo : EIATTR_VRC_CTA_INIT_COUNT
	.align		4
        /*0064*/ 	.byte	0x02, 0x4a
	.zero		1
	.zero		1


	//----- nvinfo : EIATTR_EXIT_INSTR_OFFSETS
	.align		4
        /*0068*/ 	.byte	0x04, 0x1c
        /*006a*/ 	.short	(.L_21 - .L_20)


	//   ....[0]....
.L_20:
        /*006c*/ 	.word	0x00000070


	//   ....[1]....
        /*0070*/ 	.word	0x000017e0


	//----- nvinfo : EIATTR_CRS_STACK_SIZE
	.align		4
.L_21:
        /*0074*/ 	.byte	0x04, 0x1e
        /*0076*/ 	.short	(.L_23 - .L_22)
.L_22:
        /*0078*/ 	.word	0x00000000


	//----- nvinfo : EIATTR_CBANK_PARAM_SIZE
	.align		4
.L_23:
        /*007c*/ 	.byte	0x03, 0x19
        /*007e*/ 	.short	0x0024


	//----- nvinfo : EIATTR_PARAM_CBANK
	.align		4
        /*0080*/ 	.byte	0x04, 0x0a
        /*0082*/ 	.short	(.L_25 - .L_24)
	.align		4
.L_24:
        /*0084*/ 	.word	index@(.nv.constant0._Z23jacobi_no_tiling_KernelPdPKdS1_S1_i)
        /*0088*/ 	.short	0x0380
        /*008a*/ 	.short	0x0024


	//----- nvinfo : EIATTR_SW_WAR
	.align		4
.L_25:
        /*008c*/ 	.byte	0x04, 0x36
        /*008e*/ 	.short	(.L_27 - .L_26)
.L_26:
        /*0090*/ 	.word	0x00000008
.L_27:


//--------------------- .nv.callgraph             --------------------------
	.section	.nv.callgraph,"",@"SHT_CUDA_CALLGRAPH"
	.align	4
	.sectionentsize	8
	.align		4
        /*0000*/ 	.word	0x00000000
	.align		4
        /*0004*/ 	.word	0xffffffff
	.align		4
        /*0008*/ 	.word	0x00000000
	.align		4
        /*000c*/ 	.word	0xfffffffe
	.align		4
        /*0010*/ 	.word	0x00000000
	.align		4
        /*0014*/ 	.word	0xfffffffd
	.align		4
        /*0018*/ 	.word	0x00000000
	.align		4
        /*001c*/ 	.word	0xfffffffc


//--------------------- .text._Z23jacobi_no_tiling_KernelPdPKdS1_S1_i --------------------------
	.section	.text._Z23jacobi_no_tiling_KernelPdPKdS1_S1_i,"ax",@progbits
	.align	128
        .global         _Z23jacobi_no_tiling_KernelPdPKdS1_S1_i
        .type           _Z23jacobi_no_tiling_KernelPdPKdS1_S1_i,@function
        .size           _Z23jacobi_no_tiling_KernelPdPKdS1_S1_i,(.L_x_30 - _Z23jacobi_no_tiling_KernelPdPKdS1_S1_i)
        .other          _Z23jacobi_no_tiling_KernelPdPKdS1_S1_i,@"STO_CUDA_ENTRY STV_DEFAULT"
_Z23jacobi_no_tiling_KernelPdPKdS1_S1_i:
.text._Z23jacobi_no_tiling_KernelPdPKdS1_S1_i:
[----:B------:R-:W-:Y:S01]  /*0000*/  LDC R1, c[0x0][0x37c] ;  /* 0x0000df00ff017b82 */ /* 0x000fe20000000800 */
[----:B------:R-:W0:Y:S07]  /*0010*/  S2R R3, SR_TID.X ;  /* 0x0000000000037919 */ /* 0x000e2e0000002100 */
[----:B------:R-:W0:Y:S01]  /*0020*/  S2UR UR4, SR_CTAID.X ;  /* 0x00000000000479c3 */ /* 0x000e220000002500 */
[----:B------:R-:W1:Y:S07]  /*0030*/  LDCU UR8, c[0x0][0x3a0] ;  /* 0x00007400ff0877ac */ /* 0x000e6e0008000800 */
[----:B------:R-:W0:Y:S02]  /*0040*/  LDC R0, c[0x0][0x360] ;  /* 0x0000d800ff007b82 */ /* 0x000e240000000800 */
[----:B0-----:R-:W-:-:S05]  /*0050*/  IMAD R0, R0, UR4, R3 ;  /* 0x0000000400007c24 */ /* 0x001fca000f8e0203 */
[----:B-1----:R-:W-:-:S13]  /*0060*/  ISETP.GE.AND P0, PT, R0, UR8, PT ;  /* 0x0000000800007c0c */ /* 0x002fda000bf06270 */
[----:B------:R-:W-:Y:S05]  /*0070*/  @P0 EXIT ;  /* 0x000000000000094d */ /* 0x000fea0003800000 */
[----:B------:R-:W-:Y:S01]  /*0080*/  ISETP.GE.AND P0, PT, R0, 0x1, PT ;  /* 0x000000010000780c */ /* 0x000fe20003f06270 */
[----:B------:R-:W0:Y:S01]  /*0090*/  LDCU.64 UR6, c[0x0][0x358] ;  /* 0x00006b00ff0677ac */ /* 0x000e220008000a00 */
[----:B------:R-:W-:Y:S01]  /*00a0*/  BSSY.RECONVERGENT B0, `(.L_x_0) ;  /* 0x00000a5000007945 */ /* 0x000fe20003800200 */
[----:B------:R-:W-:Y:S01]  /*00b0*/  IMAD.MOV.U32 R27, RZ, RZ, RZ ;  /* 0x000000ffff1b7224 */ /* 0x000fe200078e00ff */
[----:B------:R-:W-:-:S09]  /*00c0*/  CS2R R22, SRZ ;  /* 0x0000000000167805 */ /* 0x000fd2000001ff00 */
[----:B------:R-:W-:Y:S05]  /*00d0*/  @!P0 BRA `(.L_x_1) ;  /* 0x0000000800848947 */ /* 0x000fea0003800000 */
[C---:B------:R-:W-:Y:S01]  /*00e0*/  VIMNMX R3, PT, PT, R0.reuse, UR8, PT ;  /* 0x0000000800037c48 */ /* 0x040fe2000bfe0100 */
[----:B------:R-:W-:Y:S01]  /*00f0*/  BSSY.RECONVERGENT B1, `(.L_x_2) ;  /* 0x000004e000017945 */ /* 0x000fe20003800200 */
[----:B------:R-:W-:Y:S01]  /*0100*/  IMAD.MOV.U32 R4, RZ, RZ, RZ ;  /* 0x000000ffff047224 */ /* 0x000fe200078e00ff */
[----:B------:R-:W-:Y:S02]  /*0110*/  CS2R R22, SRZ ;  /* 0x0000000000167805 */ /* 0x000fe4000001ff00 */
[C---:B------:R-:W-:Y:S02]  /*0120*/  ISETP.GE.AND P1, PT, R3.reuse, 0x10, PT ;  /* 0x000000100300780c */ /* 0x040fe40003f26270 */
[----:B------:R-:W-:Y:S01]  /*0130*/  VIMNMX R27, PT, PT, R3, 0x1, !PT ;  /* 0x00000001031b7848 */ /* 0x000fe20007fe0100 */
[----:B------:R-:W-:-:S03]  /*0140*/  IMAD R3, R0, UR8, RZ ;  /* 0x0000000800037c24 */ /* 0x000fc6000f8e02ff */
[----:B------:R-:W-:-:S04]  /*0150*/  LOP3.LUT R2, R27, 0xf, RZ, 0xc0, !PT ;  /* 0x0000000f1b027812 */ /* 0x000fc800078ec0ff */
[----:B------:R-:W-:-:S03]  /*0160*/  ISETP.NE.AND P0, PT, R2, RZ, PT ;  /* 0x000000ff0200720c */ /* 0x000fc60003f05270 */
[----:B------:R-:W-:Y:S10]  /*0170*/  @!P1 BRA `(.L_x_3) ;  /* 0x0000000400149947 */ /* 0x000ff40003800000 */
[----:B------:R-:W1:Y:S01]  /*0180*/  LDC.64 R8, c[0x0][0x388] ;  /* 0x0000e200ff087b82 */ /* 0x000e620000000a00 */
[----:B------:R-:W2:Y:S01]  /*0190*/  LDCU.64 UR4, c[0x0][0x390] ;  /* 0x00007200ff0477ac */ /* 0x000ea20008000a00 */
[----:B------:R-:W-:Y:S01]  /*01a0*/  LOP3.LUT R4, R27, 0x7ffffff0, RZ, 0xc0, !PT ;  /* 0x7ffffff01b047812 */ /* 0x000fe200078ec0ff */
[----:B------:R-:W-:Y:S01]  /*01b0*/  IMAD.MOV.U32 R5, RZ, RZ, R3 ;  /* 0x000000ffff057224 */ /* 0x000fe200078e0003 */
[----:B------:R-:W-:-:S03]  /*01c0*/  CS2R R22, SRZ ;  /* 0x0000000000167805 */ /* 0x000fc6000001ff00 */
[----:B------:R-:W-:Y:S01]  /*01d0*/  IMAD.MOV R26, RZ, RZ, -R4 ;  /* 0x000000ffff1a7224 */ /* 0x000fe200078e0a04 */
[----:B--2---:R-:W-:-:S04]  /*01e0*/  UIADD3 UR4, UP0, UPT, UR4, 0x40, URZ ;  /* 0x0000004004047890 */ /* 0x004fc8000ff1e0ff */
[----:B------:R-:W-:Y:S01]  /*01f0*/  UIADD3.X UR5, UPT, UPT, URZ, UR5, URZ, UP0, !UPT ;  /* 0x00000005ff057290 */ /* 0x000fe200087fe4ff */
[----:B-1----:R-:W-:Y:S01]  /*0200*/  IADD3 R8, P1, PT, R8, 0x40, RZ ;  /* 0x0000004008087810 */ /* 0x002fe20007f3e0ff */
[----:B------:R-:W-:-:S04]  /*0210*/  IMAD.U32 R14, RZ, RZ, UR4 ;  /* 0x00000004ff0e7e24 */ /* 0x000fc8000f8e00ff */
[----:B------:R-:W-:Y:S02]  /*0220*/  IMAD.X R9, RZ, RZ, R9, P1 ;  /* 0x000000ffff097224 */ /* 0x000fe400008e0609 */
[----:B------:R-:W-:-:S07]  /*0230*/  IMAD.U32 R15, RZ, RZ, UR5 ;  /* 0x00000005ff0f7e24 */ /* 0x000fce000f8e00ff */
.L_x_4:
[----:B------:R-:W-:Y:S01]  /*0240*/  IMAD.WIDE R10, R5, 0x8, R8 ;  /* 0x00000008050a7825 */ /* 0x000fe200078e0208 */
[----:B------:R-:W-:-:S03]  /*0250*/  MOV R6, R14 ;  /* 0x0000000e00067202 */ /* 0x000fc60000000f00 */
[----:B------:R-:W-:Y:S01]  /*0260*/  IMAD.MOV.U32 R7, RZ, RZ, R15 ;  /* 0x000000ffff077224 */ /* 0x000fe200078e000f */
[----:B0-----:R-:W2:Y:S04]  /*0270*/  LDG.E.64 R16, desc[UR6][R10.64+-0x40] ;  /* 0xffffc0060a107981 */ /* 0x001ea8000c1e1b00 */
[----:B------:R-:W2:Y:S04]  /*0280*/  LDG.E.64 R12, desc[UR6][R6.64+-0x40] ;  /* 0xffffc006060c7981 */ /* 0x000ea8000c1e1b00 */
[----:B------:R-:W3:Y:S04]  /*0290*/  LDG.E.64 R18, desc[UR6][R6.64+-0x38] ;  /* 0xffffc80606127981 */ /* 0x000ee8000c1e1b00 */
[----:B------:R-:W3:Y:S04]  /*02a0*/  LDG.E.64 R14, desc[UR6][R10.64+-0x38] ;  /* 0xffffc8060a0e7981 */ /* 0x000ee8000c1e1b00 */
[----:B------:R-:W4:Y:S04]  /*02b0*/  LDG.E.64 R20, desc[UR6][R6.64+-0x28] ;  /* 0xffffd80606147981 */ /* 0x000f28000c1e1b00 */
[----:B------:R-:W5:Y:S01]  /*02c0*/  LDG.E.64 R24, desc[UR6][R6.64+0x38] ;  /* 0x0000380606187981 */ /* 0x000f62000c1e1b00 */
[----:B--2---:R-:W-:-:S03]  /*02d0*/  DFMA R22, R16, R12, R22 ;  /* 0x0000000c1016722b */ /* 0x004fc60000000016 */
[----:B------:R-:W2:Y:S04]  /*02e0*/  LDG.E.64 R16, desc[UR6][R6.64+-0x30] ;  /* 0xffffd00606107981 */ /* 0x000ea8000c1e1b00 */
[----:B------:R-:W2:Y:S01]  /*02f0*/  LDG.E.64 R12, desc[UR6][R10.64+-0x30] ;  /* 0xffffd0060a0c7981 */ /* 0x000ea2000c1e1b00 */
[----:B---3--:R-:W-:-:S03]  /*0300*/  DFMA R18, R14, R18, R22 ;  /* 0x000000120e12722b */ /* 0x008fc60000000016 */
[----:B------:R-:W4:Y:S04]  /*0310*/  LDG.E.64 R14, desc[UR6][R10.64+-0x28] ;  /* 0xffffd8060a0e7981 */ /* 0x000f28000c1e1b00 */
[----:B------:R-:W5:Y:S01]  /*0320*/  LDG.E.64 R22, desc[UR6][R10.64+0x38] ;  /* 0x000038060a167981 */ /* 0x000f62000c1e1b00 */
[----:B--2---:R-:W-:-:S03]  /*0330*/  DFMA R16, R12, R16, R18 ;  /* 0x000000100c10722b */ /* 0x004fc60000000012 */
[----:B------:R-:W2:Y:S04]  /*0340*/  LDG.E.64 R18, desc[UR6][R6.64+-0x20] ;  /* 0xffffe00606127981 */ /* 0x000ea8000c1e1b00 */
[----:B------:R-:W2:Y:S01]  /*0350*/  LDG.E.64 R12, desc[UR6][R10.64+-0x20] ;  /* 0xffffe0060a0c7981 */ /* 0x000ea2000c1e1b00 */
[----:B----4-:R-:W-:-:S03]  /*0360*/  DFMA R20, R14, R20, R16 ;  /* 0x000000140e14722b */ /* 0x010fc60000000010 */
[----:B------:R-:W3:Y:S04]  /*0370*/  LDG.E.64 R16, desc[UR6][R6.64+-0x18] ;  /* 0xffffe80606107981 */ /* 0x000ee8000c1e1b00 */
[----:B------:R-:W3:Y:S01]  /*0380*/  LDG.E.64 R14, desc[UR6][R10.64+-0x18] ;  /* 0xffffe8060a0e7981 */ /* 0x000ee2000c1e1b00 */
[----:B--2---:R-:W-:-:S03]  /*0390*/  DFMA R18, R12, R18, R20 ;  /* 0x000000120c12722b */ /* 0x004fc60000000014 */
[----:B------:R-:W2:Y:S04]  /*03a0*/  LDG.E.64 R20, desc[UR6][R6.64+-0x10] ;  /* 0xfffff00606147981 */ /* 0x000ea8000c1e1b00 */
[----:B------:R-:W2:Y:S01]  /*03b0*/  LDG.E.64 R12, desc[UR6][R10.64+-0x10] ;  /* 0xfffff0060a0c7981 */ /* 0x000ea2000c1e1b00 */
[----:B---3--:R-:W-:-:S03]  /*03c0*/  DFMA R16, R14, R16, R18 ;  /* 0x000000100e10722b */ /* 0x008fc60000000012 */
        /* <DEDUP_REMOVED lines=20> */
[----:B------:R-:W-:Y:S01]  /*0510*/  VIADD R26, R26, 0x10 ;  /* 0x000000101a1a7836 */ /* 0x000fe20000000000 */
[----:B--2---:R-:W-:Y:S02]  /*0520*/  DFMA R20, R12, R20, R14 ;  /* 0x000000140c14722b */ /* 0x004fe4000000000e */
[----:B------:R-:W2:Y:S04]  /*0530*/  LDG.E.64 R14, desc[UR6][R6.64+0x30] ;  /* 0x00003006060e7981 */ /* 0x000ea8000c1e1b00 */
[----:B------:R-:W2:Y:S02]  /*0540*/  LDG.E.64 R12, desc[UR6][R10.64+0x30] ;  /* 0x000030060a0c7981 */ /* 0x000ea4000c1e1b00 */
[----:B---3--:R-:W-:Y:S01]  /*0550*/  DFMA R16, R16, R18, R20 ;  /* 0x000000121010722b */ /* 0x008fe20000000014 */
[----:B------:R-:W-:Y:S01]  /*0560*/  ISETP.NE.AND P1, PT, R26, RZ, PT ;  /* 0x000000ff1a00720c */ /* 0x000fe20003f25270 */
[----:B------:R-:W-:-:S06]  /*0570*/  VIADD R5, R5, 0x10 ;  /* 0x0000001005057836 */ /* 0x000fcc0000000000 */
[----:B--2---:R-:W-:Y:S01]  /*0580*/  DFMA R12, R12, R14, R16 ;  /* 0x0000000e0c0c722b */ /* 0x004fe20000000010 */
[----:B------:R-:W-:-:S07]  /*0590*/  IADD3 R14, P2, PT, R6, 0x80, RZ ;  /* 0x00000080060e7810 */ /* 0x000fce0007f5e0ff */
[----:B-----5:R-:W-:Y:S01]  /*05a0*/  DFMA R22, R22, R24, R12 ;  /* 0x000000181616722b */ /* 0x020fe2000000000c */
[----:B------:R-:W-:Y:S01]  /*05b0*/  IMAD.X R15, RZ, RZ, R7, P2 ;  /* 0x000000ffff0f7224 */ /* 0x000fe200010e0607 */
[----:B------:R-:W-:Y:S09]  /*05c0*/  @P1 BRA `(.L_x_4) ;  /* 0xfffffffc001c1947 */ /* 0x000ff2000383ffff */
.L_x_3:
[----:B0-----:R-:W-:Y:S05]  /*05d0*/  BSYNC.RECONVERGENT B1 ;  /* 0x0000000000017941 */ /* 0x001fea0003800200 */
.L_x_2:
[----:B------:R-:W-:Y:S05]  /*05e0*/  @!P0 BRA `(.L_x_1) ;  /* 0x0000000400408947 */ /* 0x000fea0003800000 */
[----:B------:R-:W-:Y:S01]  /*05f0*/  ISETP.GE.U32.AND P0, PT, R2, 0x8, PT ;  /* 0x000000080200780c */ /* 0x000fe20003f06070 */
[----:B------:R-:W-:Y:S01]  /*0600*/  BSSY.RECONVERGENT B1, `(.L_x_5) ;  /* 0x0000022000017945 */ /* 0x000fe20003800200 */
[----:B------:R-:W-:-:S04]  /*0610*/  LOP3.LUT R5, R27, 0x7, RZ, 0xc0, !PT ;  /* 0x000000071b057812 */ /* 0x000fc800078ec0ff */
[----:B------:R-:W-:-:S07]  /*0620*/  ISETP.NE.AND P1, PT, R5, RZ, PT ;  /* 0x000000ff0500720c */ /* 0x000fce0003f25270 */
[----:B------:R-:W-:Y:S06]  /*0630*/  @!P0 BRA `(.L_x_6) ;  /* 0x0000000000788947 */ /* 0x000fec0003800000 */
[----:B------:R-:W0:Y:S01]  /*0640*/  LDC.64 R8, c[0x0][0x388] ;  /* 0x0000e200ff087b82 */ /* 0x000e220000000a00 */
[----:B------:R-:W-:-:S07]  /*0650*/  IMAD.IADD R11, R3, 0x1, R4 ;  /* 0x00000001030b7824 */ /* 0x000fce00078e0204 */
[----:B------:R-:W1:Y:S01]  /*0660*/  LDC.64 R6, c[0x0][0x390] ;  /* 0x0000e400ff067b82 */ /* 0x000e620000000a00 */
[----:B0-----:R-:W-:-:S05]  /*0670*/  IMAD.WIDE R8, R11, 0x8, R8 ;  /* 0x000000080b087825 */ /* 0x001fca00078e0208 */
[----:B------:R-:W2:Y:S01]  /*0680*/  LDG.E.64 R18, desc[UR6][R8.64] ;  /* 0x0000000608127981 */ /* 0x000ea2000c1e1b00 */
[----:B-1----:R-:W-:-:S03]  /*0690*/  IMAD.WIDE.U32 R6, R4, 0x8, R6 ;  /* 0x0000000804067825 */ /* 0x002fc600078e0006 */
[----:B------:R-:W3:Y:S04]  /*06a0*/  LDG.E.64 R10, desc[UR6][R8.64+0x8] ;  /* 0x00000806080a7981 */ /* 0x000ee8000c1e1b00 */
[----:B------:R-:W2:Y:S04]  /*06b0*/  LDG.E.64 R20, desc[UR6][R6.64] ;  /* 0x0000000606147981 */ /* 0x000ea8000c1e1b00 */
[----:B------:R-:W3:Y:S04]  /*06c0*/  LDG.E.64 R12, desc[UR6][R6.64+0x8] ;  /* 0x00000806060c7981 */ /* 0x000ee8000c1e1b00 */
[----:B------:R-:W4:Y:S04]  /*06d0*/  LDG.E.64 R14, desc[UR6][R8.64+0x10] ;  /* 0x00001006080e7981 */ /* 0x000f28000c1e1b00 */
[----:B------:R-:W4:Y:S04]  /*06e0*/  LDG.E.64 R16, desc[UR6][R6.64+0x10] ;  /* 0x0000100606107981 */ /* 0x000f28000c1e1b00 */
[----:B------:R-:W5:Y:S04]  /*06f0*/  LDG.E.64 R24, desc[UR6][R8.64+0x38] ;  /* 0x0000380608187981 */ /* 0x000f68000c1e1b00 */
[----:B------:R-:W5:Y:S01]  /*0700*/  LDG.E.64 R28, desc[UR6][R6.64+0x38] ;  /* 0x00003806061c7981 */ /* 0x000f62000c1e1b00 */
[----:B--2---:R-:W-:-:S03]  /*0710*/  DFMA R22, R18, R20, R22 ;  /* 0x000000141216722b */ /* 0x004fc60000000016 */
[----:B------:R-:W2:Y:S04]  /*0720*/  LDG.E.64 R18, desc[UR6][R8.64+0x18] ;  /* 0x0000180608127981 */ /* 0x000ea8000c1e1b00 */
[----:B------:R-:W2:Y:S01]  /*0730*/  LDG.E.64 R20, desc[UR6][R6.64+0x18] ;  /* 0x0000180606147981 */ /* 0x000ea2000c1e1b00 */
[----:B---3--:R-:W-:-:S03]  /*0740*/  DFMA R22, R10, R12, R22 ;  /* 0x0000000c0a16722b */ /* 0x008fc60000000016 */
[----:B------:R-:W3:Y:S04]  /*0750*/  LDG.E.64 R10, desc[UR6][R8.64+0x20] ;  /* 0x00002006080a7981 */ /* 0x000ee8000c1e1b00 */
[----:B------:R-:W3:Y:S01]  /*0760*/  LDG.E.64 R12, desc[UR6][R6.64+0x20] ;  /* 0x00002006060c7981 */ /* 0x000ee2000c1e1b00 */
[----:B----4-:R-:W-:-:S03]  /*0770*/  DFMA R22, R14, R16, R22 ;  /* 0x000000100e16722b */ /* 0x010fc60000000016 */
[----:B------:R-:W4:Y:S04]  /*0780*/  LDG.E.64 R14, desc[UR6][R8.64+0x28] ;  /* 0x00002806080e7981 */ /* 0x000f28000c1e1b00 */
[----:B------:R-:W4:Y:S01]  /*0790*/  LDG.E.64 R16, desc[UR6][R6.64+0x28] ;  /* 0x0000280606107981 */ /* 0x000f22000c1e1b00 */
[----:B--2---:R-:W-:-:S03]  /*07a0*/  DFMA R18, R18, R20, R22 ;  /* 0x000000141212722b */ /* 0x004fc60000000016 */
[----:B------:R-:W2:Y:S04]  /*07b0*/  LDG.E.64 R20, desc[UR6][R8.64+0x30] ;  /* 0x0000300608147981 */ /* 0x000ea8000c1e1b00 */
[----:B------:R-:W2:Y:S01]  /*07c0*/  LDG.E.64 R22, desc[UR6][R6.64+0x30] ;  /* 0x0000300606167981 */ /* 0x000ea2000c1e1b00 */
[----:B---3--:R-:W-:-:S08]  /*07d0*/  DFMA R10, R10, R12, R18 ;  /* 0x0000000c0a0a722b */ /* 0x008fd00000000012 */
[----:B----4-:R-:W-:Y:S01]  /*07e0*/  DFMA R10, R14, R16, R10 ;  /* 0x000000100e0a722b */ /* 0x010fe2000000000a */
[----:B------:R-:W-:-:S07]  /*07f0*/  VIADD R4, R4, 0x8 ;  /* 0x0000000804047836 */ /* 0x000fce0000000000 */
[----:B--2---:R-:W-:-:S08]  /*0800*/  DFMA R22, R20, R22, R10 ;  /* 0x000000161416722b */ /* 0x004fd0000000000a */
[----:B-----5:R-:W-:-:S11]  /*0810*/  DFMA R22, R24, R28, R22 ;  /* 0x0000001c1816722b */ /* 0x020fd60000000016 */
.L_x_6:
[----:B------:R-:W-:Y:S05]  /*0820*/  BSYNC.RECONVERGENT B1 ;  /* 0x0000000000017941 */ /* 0x000fea0003800200 */
.L_x_5:
        /* <DEDUP_REMOVED lines=19> */
[----:B------:R-:W-:Y:S01]  /*0960*/  IADD3 R4, PT, PT, R4, 0x4, RZ ;  /* 0x0000000404047810 */ /* 0x000fe20007ffe0ff */
[----:B--2---:R-:W-:-:S08]  /*0970*/  DFMA R8, R8, R10, R22 ;  /* 0x0000000a0808722b */ /* 0x004fd00000000016 */
[----:B---3--:R-:W-:-:S08]  /*0980*/  DFMA R8, R12, R14, R8 ;  /* 0x0000000e0c08722b */ /* 0x008fd00000000008 */
[----:B----4-:R-:W-:-:S08]  /*0990*/  DFMA R8, R16, R18, R8 ;  /* 0x000000121008722b */ /* 0x010fd00000000008 */
[----:B-----5:R-:W-:-:S11]  /*09a0*/  DFMA R22, R20, R28, R8 ;  /* 0x0000001c1416722b */ /* 0x020fd60000000008 */
.L_x_8:
[----:B------:R-:W-:Y:S05]  /*09b0*/  BSYNC.RECONVERGENT B1 ;  /* 0x0000000000017941 */ /* 0x000fea0003800200 */
.L_x_7:
[----:B------:R-:W-:Y:S05]  /*09c0*/  @!P1 BRA `(.L_x_1) ;  /* 0x0000000000489947 */ /* 0x000fea0003800000 */
[----:B------:R-:W0:Y:S01]  /*09d0*/  LDC.64 R8, c[0x0][0x390] ;  /* 0x0000e400ff087b82 */ /* 0x000e220000000a00 */
[----:B------:R-:W-:-:S07]  /*09e0*/  IMAD.IADD R11, R3, 0x1, R4 ;  /* 0x00000001030b7824 */ /* 0x000fce00078e0204 */
[----:B------:R-:W1:Y:S01]  /*09f0*/  LDC.64 R6, c[0x0][0x388] ;  /* 0x0000e200ff067b82 */ /* 0x000e620000000a00 */
[----:B0-----:R-:W-:-:S04]  /*0a00*/  IMAD.WIDE.U32 R8, R4, 0x8, R8 ;  /* 0x0000000804087825 */ /* 0x001fc800078e0008 */
[----:B------:R-:W-:Y:S02]  /*0a10*/  IMAD.MOV.U32 R10, RZ, RZ, R8 ;  /* 0x000000ffff0a7224 */ /* 0x000fe400078e0008 */
[----:B------:R-:W-:-:S07]  /*0a20*/  IMAD.MOV R8, RZ, RZ, -R2 ;  /* 0x000000ffff087224 */ /* 0x000fce00078e0a02 */
.L_x_9:
[----:B-1----:R-:W-:-:S04]  /*0a30*/  IMAD.WIDE R2, R11, 0x8, R6 ;  /* 0x000000080b027825 */ /* 0x002fc800078e0206 */
[----:B------:R-:W-:Y:S02]  /*0a40*/  IMAD.MOV.U32 R4, RZ, RZ, R10 ;  /* 0x000000ffff047224 */ /* 0x000fe400078e000a */
[----:B------:R-:W-:Y:S01]  /*0a50*/  IMAD.MOV.U32 R5, RZ, RZ, R9 ;  /* 0x000000ffff057224 */ /* 0x000fe200078e0009 */
[----:B------:R-:W2:Y:S05]  /*0a60*/  LDG.E.64 R2, desc[UR6][R2.64] ;  /* 0x0000000602027981 */ /* 0x000eaa000c1e1b00 */
[----:B------:R-:W2:Y:S01]  /*0a70*/  LDG.E.64 R4, desc[UR6][R4.64] ;  /* 0x0000000604047981 */ /* 0x000ea2000c1e1b00 */
[----:B------:R-:W-:Y:S01]  /*0a80*/  VIADD R8, R8, 0x1 ;  /* 0x0000000108087836 */ /* 0x000fe20000000000 */
[----:B------:R-:W-:Y:S01]  /*0a90*/  IADD3 R10, P1, PT, R10, 0x8, RZ ;  /* 0x000000080a0a7810 */ /* 0x000fe20007f3e0ff */
[----:B------:R-:W-:-:S03]  /*0aa0*/  VIADD R11, R11, 0x1 ;  /* 0x000000010b0b7836 */ /* 0x000fc60000000000 */
[----:B------:R-:W-:Y:S02]  /*0ab0*/  ISETP.NE.AND P0, PT, R8, RZ, PT ;  /* 0x000000ff0800720c */ /* 0x000fe40003f05270 */
[----:B------:R-:W-:Y:S01]  /*0ac0*/  IADD3.X R9, PT, PT, RZ, R9, RZ, P1, !PT ;  /* 0x00000009ff097210 */ /* 0x000fe20000ffe4ff */
[----:B--2---:R-:W-:-:S10]  /*0ad0*/  DFMA R22, R2, R4, R22 ;  /* 0x000000040216722b */ /* 0x004fd40000000016 */
[----:B------:R-:W-:Y:S05]  /*0ae0*/  @P0 BRA `(.L_x_9) ;  /* 0xfffffffc00d00947 */ /* 0x000fea000383ffff */
.L_x_1:
[----:B0-----:R-:W-:Y:S05]  /*0af0*/  BSYNC.RECONVERGENT B0 ;  /* 0x0000000000007941 */ /* 0x001fea0003800200 */
.L_x_0:
[----:B------:R-:W-:Y:S01]  /*0b00*/  ISETP.GE.AND P0, PT, R27, UR8, PT ;  /* 0x000000081b007c0c */ /* 0x000fe2000bf06270 */
[----:B------:R-:W-:-:S12]  /*0b10*/  BSSY.RECONVERGENT B0, `(.L_x_10) ;  /* 0x00000af000007945 */ /* 0x000fd80003800200 */
[----:B------:R-:W-:Y:S05]  /*0b20*/  @P0 BRA `(.L_x_11) ;  /* 0x0000000800b40947 */ /* 0x000fea0003800000 */
[----:B------:R-:W-:Y:S01]  /*0b30*/  ISETP.NE.AND P0, PT, R0, R27, PT ;  /* 0x0000001b0000720c */ /* 0x000fe20003f05270 */
[----:B------:R-:W-:-:S12]  /*0b40*/  BSSY.RECONVERGENT B1, `(.L_x_12) ;  /* 0x000000a000017945 */ /* 0x000fd80003800200 */
[----:B------:R-:W-:Y:S05]  /*0b50*/  @!P0 BRA `(.L_x_13) ;  /* 0x0000000000208947 */ /* 0x000fea0003800000 */
[----:B------:R-:W0:Y:S01]  /*0b60*/  LDC.64 R2, c[0x0][0x388] ;  /* 0x0000e200ff027b82 */ /* 0x000e220000000a00 */
[----:B------:R-:W-:-:S07]  /*0b70*/  IMAD R7, R0, UR8, R27 ;  /* 0x0000000800077c24 */ /* 0x000fce000f8e021b */
[----:B------:R-:W1:Y:S01]  /*0b80*/  LDC.64 R4, c[0x0][0x390] ;  /* 0x0000e400ff047b82 */ /* 0x000e620000000a00 */
[----:B0-----:R-:W-:-:S06]  /*0b90*/  IMAD.WIDE R2, R7, 0x8, R2 ;  /* 0x0000000807027825 */ /* 0x001fcc00078e0202 */
[----:B------:R-:W2:Y:S01]  /*0ba0*/  LDG.E.64 R2, desc[UR6][R2.64] ;  /* 0x0000000602027981 */ /* 0x000ea2000c1e1b00 */
[----:B-1----:R-:W-:-:S06]  /*0bb0*/  IMAD.WIDE.U32 R4, R27, 0x8, R4 ;  /* 0x000000081b047825 */ /* 0x002fcc00078e0004 */
[----:B------:R-:W2:Y:S02]  /*0bc0*/  LDG.E.64 R4, desc[UR6][R4.64] ;  /* 0x0000000604047981 */ /* 0x000ea4000c1e1b00 */
[----:B--2---:R-:W-:-:S11]  /*0bd0*/  DFMA R22, R2, R4, R22 ;  /* 0x000000040216722b */ /* 0x004fd60000000016 */
.L_x_13:
[----:B------:R-:W-:Y:S05]  /*0be0*/  BSYNC.RECONVERGENT B1 ;  /* 0x0000000000017941 */ /* 0x000fea0003800200 */
.L_x_12:
[----:B------:R-:W-:-:S05]  /*0bf0*/  VIADD R27, R27, 0x1 ;  /* 0x000000011b1b7836 */ /* 0x000fca0000000000 */
[----:B------:R-:W-:-:S13]  /*0c00*/  ISETP.GE.AND P0, PT, R27, UR8, PT ;  /* 0x000000081b007c0c */ /* 0x000fda000bf06270 */
[----:B------:R-:W-:Y:S05]  /*0c10*/  @P0 BRA `(.L_x_11) ;  /* 0x0000000800780947 */ /* 0x000fea0003800000 */
[C---:B------:R-:W-:Y:S01]  /*0c20*/  VIADD R2, R27.reuse, -UR8 ;  /* 0x800000081b027c36 */ /* 0x040fe20008000000 */
[----:B------:R-:W-:Y:S01]  /*0c30*/  IADD3 R3, PT, PT, -R27, UR8, RZ ;  /* 0x000000081b037c10 */ /* 0x000fe2000fffe1ff */
[----:B------:R-:W-:Y:S03]  /*0c40*/  BSSY.RECONVERGENT B1, `(.L_x_14) ;  /* 0x0000049000017945 */ /* 0x000fe60003800200 */
[----:B------:R-:W-:Y:S02]  /*0c50*/  ISETP.GT.U32.AND P1, PT, R2, -0x10, PT ;  /* 0xfffffff00200780c */ /* 0x000fe40003f24070 */
[----:B------:R-:W-:-:S04]  /*0c60*/  LOP3.LUT R4, R3, 0xf, RZ, 0xc0, !PT ;  /* 0x0000000f03047812 */ /* 0x000fc800078ec0ff */
[----:B------:R-:W-:-:S07]  /*0c70*/  ISETP.NE.AND P0, PT, R4, RZ, PT ;  /* 0x000000ff0400720c */ /* 0x000fce0003f05270 */
[----:B------:R-:W-:Y:S06]  /*0c80*/  @P1 BRA `(.L_x_15) ;  /* 0x0000000400101947 */ /* 0x000fec0003800000 */
[----:B------:R-:W0:Y:S01]  /*0c90*/  LDC.64 R6, c[0x0][0x390] ;  /* 0x0000e400ff067b82 */ /* 0x000e220000000a00 */
[----:B------:R-:W-:Y:S01]  /*0ca0*/  LOP3.LUT R5, R3, 0xfffffff0, RZ, 0xc0, !PT ;  /* 0xfffffff003057812 */ /* 0x000fe200078ec0ff */
[----:B------:R-:W-:-:S04]  /*0cb0*/  IMAD R2, R0, UR8, R27 ;  /* 0x0000000800027c24 */ /* 0x000fc8000f8e021b */
[----:B------:R-:W-:Y:S02]  /*0cc0*/  IMAD.MOV R5, RZ, RZ, -R5 ;  /* 0x000000ffff057224 */ /* 0x000fe400078e0a05 */
[----:B------:R-:W1:Y:S01]  /*0cd0*/  LDC.64 R10, c[0x0][0x388] ;  /* 0x0000e200ff0a7b82 */ /* 0x000e620000000a00 */
[----:B0-----:R-:W-:-:S03]  /*0ce0*/  IMAD.WIDE.U32 R8, R27, 0x8, R6 ;  /* 0x000000081b087825 */ /* 0x001fc600078e0006 */
[----:B------:R-:W-:Y:S02]  /*0cf0*/  IADD3 R14, P1, PT, R8, 0x40, RZ ;  /* 0x00000040080e7810 */ /* 0x000fe40007f3e0ff */
[----:B-1----:R-:W-:-:S03]  /*0d00*/  IADD3 R6, P2, PT, R10, 0x40, RZ ;  /* 0x000000400a067810 */ /* 0x002fc60007f5e0ff */
[----:B------:R-:W-:Y:S02]  /*0d10*/  IMAD.X R15, RZ, RZ, R9, P1 ;  /* 0x000000ffff0f7224 */ /* 0x000fe400008e0609 */
[----:B------:R-:W-:-:S08]  /*0d20*/  IMAD.X R7, RZ, RZ, R11, P2 ;  /* 0x000000ffff077224 */ /* 0x000fd000010e060b */
.L_x_16:
[----:B------:R-:W-:Y:S01]  /*0d30*/  IMAD.WIDE R8, R2, 0x8, R6 ;  /* 0x0000000802087825 */ /* 0x000fe200078e0206 */
[----:B------:R-:W-:-:S03]  /*0d40*/  MOV R11, R15 ;  /* 0x0000000f000b7202 */ /* 0x000fc60000000f00 */
[----:B------:R-:W-:Y:S01]  /*0d50*/  IMAD.MOV.U32 R10, RZ, RZ, R14 ;  /* 0x000000ffff0a7224 */ /* 0x000fe200078e000e */
[----:B------:R-:W2:Y:S04]  /*0d60*/  LDG.E.64 R12, desc[UR6][R8.64+-0x40] ;  /* 0xffffc006080c7981 */ /* 0x000ea8000c1e1b00 */
[----:B------:R-:W2:Y:S04]  /*0d70*/  LDG.E.64 R20, desc[UR6][R10.64+-0x40] ;  /* 0xffffc0060a147981 */ /* 0x000ea8000c1e1b00 */
[----:B------:R-:W3:Y:S04]  /*0d80*/  LDG.E.64 R18, desc[UR6][R10.64+-0x38] ;  /* 0xffffc8060a127981 */ /* 0x000ee8000c1e1b00 */
[----:B------:R-:W3:Y:S04]  /*0d90*/  LDG.E.64 R16, desc[UR6][R8.64+-0x38] ;  /* 0xffffc80608107981 */ /* 0x000ee8000c1e1b00 */
[----:B------:R-:W4:Y:S04]  /*0da0*/  LDG.E.64 R24, desc[UR6][R10.64+-0x30] ;  /* 0xffffd0060a187981 */ /* 0x000f28000c1e1b00 */
[----:B------:R-:W4:Y:S01]  /*0db0*/  LDG.E.64 R14, desc[UR6][R8.64+-0x30] ;  /* 0xffffd006080e7981 */ /* 0x000f22000c1e1b00 */
        /* <DEDUP_REMOVED lines=36> */
[----:B------:R-:W-:Y:S01]  /*1000*/  VIADD R5, R5, 0x10 ;  /* 0x0000001005057836 */ /* 0x000fe20000000000 */
[----:B--2---:R-:W-:Y:S02]  /*1010*/  DFMA R14, R14, R12, R20 ;  /* 0x0000000c0e0e722b */ /* 0x004fe40000000014 */
[----:B------:R-:W2:Y:S04]  /*1020*/  LDG.E.64 R12, desc[UR6][R10.64+0x38] ;  /* 0x000038060a0c7981 */ /* 0x000ea8000c1e1b00 */
[----:B------:R-:W2:Y:S02]  /*1030*/  LDG.E.64 R20, desc[UR6][R8.64+0x38] ;  /* 0x0000380608147981 */ /* 0x000ea4000c1e1b00 */
[----:B---3--:R-:W-:Y:S01]  /*1040*/  DFMA R14, R18, R16, R14 ;  /* 0x00000010120e722b */ /* 0x008fe2000000000e */
[----:B------:R-:W-:-:S07]  /*1050*/  ISETP.NE.AND P1, PT, R5, RZ, PT ;  /* 0x000000ff0500720c */ /* 0x000fce0003f25270 */
[----:B----4-:R-:W-:Y:S01]  /*1060*/  DFMA R22, R24, R22, R14 ;  /* 0x000000161816722b */ /* 0x010fe2000000000e */
[----:B------:R-:W-:Y:S01]  /*1070*/  IADD3 R14, P2, PT, R10, 0x80, RZ ;  /* 0x000000800a0e7810 */ /* 0x000fe20007f5e0ff */
[----:B------:R-:W-:Y:S02]  /*1080*/  VIADD R27, R27, 0x10 ;  /* 0x000000101b1b7836 */ /* 0x000fe40000000000 */
[----:B------:R-:W-:Y:S02]  /*1090*/  VIADD R2, R2, 0x10 ;  /* 0x0000001002027836 */ /* 0x000fe40000000000 */
[----:B------:R-:W-:Y:S02]  /*10a0*/  IMAD.X R15, RZ, RZ, R11, P2 ;  /* 0x000000ffff0f7224 */ /* 0x000fe400010e060b */
[----:B--2---:R-:W-:Y:S01]  /*10b0*/  DFMA R22, R20, R12, R22 ;  /* 0x0000000c1416722b */ /* 0x004fe20000000016 */
[----:B------:R-:W-:Y:S10]  /*10c0*/  @P1 BRA `(.L_x_16) ;  /* 0xfffffffc00181947 */ /* 0x000ff4000383ffff */
.L_x_15:
[----:B------:R-:W-:Y:S05]  /*10d0*/  BSYNC.RECONVERGENT B1 ;  /* 0x0000000000017941 */ /* 0x000fea0003800200 */
.L_x_14:
[----:B------:R-:W-:Y:S05]  /*10e0*/  @!P0 BRA `(.L_x_11) ;  /* 0x0000000400448947 */ /* 0x000fea0003800000 */
[----:B------:R-:W-:Y:S01]  /*10f0*/  ISETP.GE.U32.AND P0, PT, R4, 0x8, PT ;  /* 0x000000080400780c */ /* 0x000fe20003f06070 */
[----:B------:R-:W-:Y:S01]  /*1100*/  BSSY.RECONVERGENT B1, `(.L_x_17) ;  /* 0x0000022000017945 */ /* 0x000fe20003800200 */
[----:B------:R-:W-:-:S04]  /*1110*/  LOP3.LUT R2, R3, 0x7, RZ, 0xc0, !PT ;  /* 0x0000000703027812 */ /* 0x000fc800078ec0ff */
[----:B------:R-:W-:-:S07]  /*1120*/  ISETP.NE.AND P1, PT, R2, RZ, PT ;  /* 0x000000ff0200720c */ /* 0x000fce0003f25270 */
[----:B------:R-:W-:Y:S06]  /*1130*/  @!P0 BRA `(.L_x_18) ;  /* 0x0000000000788947 */ /* 0x000fec0003800000 */
[----:B------:R-:W0:Y:S01]  /*1140*/  LDC.64 R10, c[0x0][0x388] ;  /* 0x0000e200ff0a7b82 */ /* 0x000e220000000a00 */
[----:B------:R-:W-:-:S07]  /*1150*/  IMAD R7, R0, UR8, R27 ;  /* 0x0000000800077c24 */ /* 0x000fce000f8e021b */
        /* <DEDUP_REMOVED lines=20> */
[----:B------:R-:W4:Y:S04]  /*12a0*/  LDG.E.64 R24, desc[UR6][R4.64+0x30] ;  /* 0x0000300604187981 */ /* 0x000f28000c1e1b00 */
[----:B------:R-:W4:Y:S01]  /*12b0*/  LDG.E.64 R4, desc[UR6][R4.64+0x38] ;  /* 0x0000380604047981 */ /* 0x000f22000c1e1b00 */
[----:B-----5:R-:W-:Y:S01]  /*12c0*/  DFMA R6, R6, R8, R20 ;  /* 0x000000080606722b */ /* 0x020fe20000000014 */
[----:B------:R-:W-:-:S07]  /*12d0*/  VIADD R27, R27, 0x8 ;  /* 0x000000081b1b7836 */ /* 0x000fce0000000000 */
[----:B--2---:R-:W-:-:S08]  /*12e0*/  DFMA R6, R12, R14, R6 ;  /* 0x0000000e0c06722b */ /* 0x004fd00000000006 */
[----:B---3--:R-:W-:-:S08]  /*12f0*/  DFMA R6, R16, R18, R6 ;  /* 0x000000121006722b */ /* 0x008fd00000000006 */
[----:B----4-:R-:W-:-:S08]  /*1300*/  DFMA R22, R22, R24, R6 ;  /* 0x000000181616722b */ /* 0x010fd00000000006 */
[----:B------:R-:W-:-:S11]  /*1310*/  DFMA R22, R28, R4, R22 ;  /* 0x000000041c16722b */ /* 0x000fd60000000016 */
.L_x_18:
[----:B------:R-:W-:Y:S05]  /*1320*/  BSYNC.RECONVERGENT B1 ;  /* 0x0000000000017941 */ /* 0x000fea0003800200 */
.L_x_17:
        /* <DEDUP_REMOVED lines=19> */
[----:B------:R-:W-:Y:S01]  /*1460*/  VIADD R27, R27, 0x4 ;  /* 0x000000041b1b7836 */ /* 0x000fe20000000000 */
[----:B--2---:R-:W-:-:S08]  /*1470*/  DFMA R18, R18, R24, R22 ;  /* 0x000000181212722b */ /* 0x004fd00000000016 */
[----:B---3--:R-:W-:-:S08]  /*1480*/  DFMA R8, R8, R10, R18 ;  /* 0x0000000a0808722b */ /* 0x008fd00000000012 */
[----:B----4-:R-:W-:-:S08]  /*1490*/  DFMA R4, R4, R6, R8 ;  /* 0x000000060404722b */ /* 0x010fd00000000008 */
[----:B-----5:R-:W-:-:S11]  /*14a0*/  DFMA R22, R12, R14, R4 ;  /* 0x0000000e0c16722b */ /* 0x020fd60000000004 */
.L_x_20:
[----:B------:R-:W-:Y:S05]  /*14b0*/  BSYNC.RECONVERGENT B1 ;  /* 0x0000000000017941 */ /* 0x000fea0003800200 */
.L_x_19:
[----:B------:R-:W-:Y:S05]  /*14c0*/  @!P1 BRA `(.L_x_11) ;  /* 0x00000000004c9947 */ /* 0x000fea0003800000 */
[----:B------:R-:W0:Y:S01]  /*14d0*/  LDC.64 R6, c[0x0][0x390] ;  /* 0x0000e400ff067b82 */ /* 0x000e220000000a00 */
[----:B------:R-:W-:-:S07]  /*14e0*/  IMAD.MOV R8, RZ, RZ, -R3 ;  /* 0x000000ffff087224 */ /* 0x000fce00078e0a03 */
[----:B------:R-:W1:Y:S01]  /*14f0*/  LDC.64 R4, c[0x0][0x388] ;  /* 0x0000e200ff047b82 */ /* 0x000e620000000a00 */
[----:B0-----:R-:W-:-:S04]  /*1500*/  IMAD.WIDE.U32 R6, R27, 0x8, R6 ;  /* 0x000000081b067825 */ /* 0x001fc800078e0006 */
[----:B------:R-:W-:Y:S01]  /*1510*/  IMAD.MOV.U32 R10, RZ, RZ, R7 ;  /* 0x000000ffff0a7224 */ /* 0x000fe200078e0007 */
[----:B------:R-:W-:Y:S01]  /*1520*/  MOV R9, R6 ;  /* 0x0000000600097202 */ /* 0x000fe20000000f00 */
[----:B------:R-:W-:-:S07]  /*1530*/  IMAD R27, R0, UR8, R27 ;  /* 0x00000008001b7c24 */ /* 0x000fce000f8e021b */
.L_x_21:
        /* <DEDUP_REMOVED lines=12> */
.L_x_11:
[----:B------:R-:W-:Y:S05]  /*1600*/  BSYNC.RECONVERGENT B0 ;  /* 0x0000000000007941 */ /* 0x000fea0003800200 */
.L_x_10:
[----:B------:R-:W0:Y:S01]  /*1610*/  LDC.64 R4, c[0x0][0x388] ;  /* 0x0000e200ff047b82 */ /* 0x000e220000000a00 */
[----:B------:R-:W-:-:S04]  /*1620*/  IMAD R3, R0, UR8, R0 ;  /* 0x0000000800037c24 */ /* 0x000fc8000f8e0200 */
[----:B0-----:R-:W-:-:S03]  /*1630*/  IMAD.WIDE R4, R3, 0x8, R4 ;  /* 0x0000000803047825 */ /* 0x001fc600078e0204 */
[----:B------:R-:W0:Y:S03]  /*1640*/  LDC.64 R2, c[0x0][0x398] ;  /* 0x0000e600ff027b82 */ /* 0x000e260000000a00 */
[----:B------:R-:W2:Y:S01]  /*1650*/  LDG.E.64 R4, desc[UR6][R4.64] ;  /* 0x0000000604047981 */ /* 0x000ea2000c1e1b00 */
[----:B0-----:R-:W-:-:S06]  /*1660*/  IMAD.WIDE R2, R0, 0x8, R2 ;  /* 0x0000000800027825 */ /* 0x001fcc00078e0202 */
[----:B------:R-:W3:Y:S01]  /*1670*/  LDG.E.64 R2, desc[UR6][R2.64] ;  /* 0x0000000602027981 */ /* 0x000ee2000c1e1b00 */
[----:B------:R-:W-:Y:S01]  /*1680*/  IMAD.MOV.U32 R6, RZ, RZ, 0x1 ;  /* 0x00000001ff067424 */ /* 0x000fe200078e00ff */
[----:B------:R-:W-:Y:S01]  /*1690*/  BSSY.RECONVERGENT B0, `(.L_x_22) ;  /* 0x0000011000007945 */ /* 0x000fe20003800200 */
[----:B--2---:R-:W0:Y:S04]  /*16a0*/  MUFU.RCP64H R7, R5 ;  /* 0x0000000500077308 */ /* 0x004e280000001800 */
[----:B0-----:R-:W-:-:S08]  /*16b0*/  DFMA R8, -R4, R6, 1 ;  /* 0x3ff000000408742b */ /* 0x001fd00000000106 */
[----:B------:R-:W-:-:S08]  /*16c0*/  DFMA R8, R8, R8, R8 ;  /* 0x000000080808722b */ /* 0x000fd00000000008 */
[----:B------:R-:W-:Y:S02]  /*16d0*/  DFMA R8, R6, R8, R6 ;  /* 0x000000080608722b */ /* 0x000fe40000000006 */
[----:B---3--:R-:W-:-:S06]  /*16e0*/  DADD R6, R2, -R22 ;  /* 0x0000000002067229 */ /* 0x008fcc0000000816 */
[----:B------:R-:W-:-:S04]  /*16f0*/  DFMA R10, -R4, R8, 1 ;  /* 0x3ff00000040a742b */ /* 0x000fc80000000108 */
[----:B------:R-:W-:-:S04]  /*1700*/  FSETP.GEU.AND P1, PT, |R7|, 6.5827683646048100446e-37, PT ;  /* 0x036000000700780b */ /* 0x000fc80003f2e200 */
[----:B------:R-:W-:-:S08]  /*1710*/  DFMA R10, R8, R10, R8 ;  /* 0x0000000a080a722b */ /* 0x000fd00000000008 */
[----:B------:R-:W-:-:S08]  /*1720*/  DMUL R8, R6, R10 ;  /* 0x0000000a06087228 */ /* 0x000fd00000000000 */
[----:B------:R-:W-:-:S08]  /*1730*/  DFMA R12, -R4, R8, R6 ;  /* 0x00000008040c722b */ /* 0x000fd00000000106 */
[----:B------:R-:W-:-:S10]  /*1740*/  DFMA R2, R10, R12, R8 ;  /* 0x0000000c0a02722b */ /* 0x000fd40000000008 */
[----:B------:R-:W-:-:S05]  /*1750*/  FFMA R8, RZ, R5, R3 ;  /* 0x00000005ff087223 */ /* 0x000fca0000000003 */
[----:B------:R-:W-:-:S13]  /*1760*/  FSETP.GT.AND P0, PT, |R8|, 1.469367938527859385e-39, PT ;  /* 0x001000000800780b */ /* 0x000fda0003f04200 */
[----:B------:R-:W-:Y:S05]  /*1770*/  @P0 BRA P1, `(.L_x_23) ;  /* 0x0000000000080947 */ /* 0x000fea0000800000 */
[----:B------:R-:W-:-:S07]  /*1780*/  MOV R10, 0x17a0 ;  /* 0x000017a0000a7802 */ /* 0x000fce0000000f00 */
[----:B------:R-:W-:Y:S05]  /*1790*/  CALL.REL.NOINC `($__internal_0_$__cuda_sm20_div_rn_f64_full) ;  /* 0x0000000000147944 */ /* 0x000fea0003c00000 */
.L_x_23:
[----:B------:R-:W-:Y:S05]  /*17a0*/  BSYNC.RECONVERGENT B0 ;  /* 0x0000000000007941 */ /* 0x000fea0003800200 */
.L_x_22:
[----:B------:R-:W0:Y:S02]  /*17b0*/  LDC.64 R4, c[0x0][0x380] ;  /* 0x0000e000ff047b82 */ /* 0x000e240000000a00 */
[----:B0-----:R-:W-:-:S05]  /*17c0*/  IMAD.WIDE R4, R0, 0x8, R4 ;  /* 0x0000000800047825 */ /* 0x001fca00078e0204 */
[----:B------:R-:W-:Y:S01]  /*17d0*/  STG.E.64 desc[UR6][R4.64], R2 ;  /* 0x0000000204007986 */ /* 0x000fe2000c101b06 */
[----:B------:R-:W-:Y:S05]  /*17e0*/  EXIT ;  /* 0x000000000000794d */ /* 0x000fea0003800000 */
        .weak           $__internal_0_$__cuda_sm20_div_rn_f64_full
        .type           $__internal_0_$__cuda_sm20_div_rn_f64_full,@function
        .size           $__internal_0_$__cuda_sm20_div_rn_f64_full,(.L_x_30 - $__internal_0_$__cuda_sm20_div_rn_f64_full)
$__internal_0_$__cuda_sm20_div_rn_f64_full:
[C---:B------:R-:W-:Y:S01]  /*17f0*/  FSETP.GEU.AND P0, PT, |R5|.reuse, 1.469367938527859385e-39, PT ;  /* 0x001000000500780b */ /* 0x040fe20003f0e200 */
[----:B------:R-:W-:Y:S01]  /*1800*/  IMAD.MOV.U32 R16, RZ, RZ, 0x1 ;  /* 0x00000001ff107424 */ /* 0x000fe200078e00ff */
[----:B------:R-:W-:Y:S01]  /*1810*/  LOP3.LUT R2, R5, 0x800fffff, RZ, 0xc0, !PT ;  /* 0x800fffff05027812 */ /* 0x000fe200078ec0ff */
[----:B------:R-:W-:Y:S01]  /*1820*/  BSSY.RECONVERGENT B1, `(.L_x_24) ;  /* 0x0000055000017945 */ /* 0x000fe20003800200 */
[C---:B------:R-:W-:Y:S02]  /*1830*/  FSETP.GEU.AND P2, PT, |R7|.reuse, 1.469367938527859385e-39, PT ;  /* 0x001000000700780b */ /* 0x040fe40003f4e200 */
[----:B------:R-:W-:Y:S01]  /*1840*/  LOP3.LUT R3, R2, 0x3ff00000, RZ, 0xfc, !PT ;  /* 0x3ff0000002037812 */ /* 0x000fe200078efcff */
[----:B------:R-:W-:Y:S01]  /*1850*/  IMAD.MOV.U32 R2, RZ, RZ, R4 ;  /* 0x000000ffff027224 */ /* 0x000fe200078e0004 */
[----:B------:R-:W-:Y:S02]  /*1860*/  LOP3.LUT R11, R7, 0x7ff00000, RZ, 0xc0, !PT ;  /* 0x7ff00000070b7812 */ /* 0x000fe400078ec0ff */
[----:B------:R-:W-:-:S03]  /*1870*/  LOP3.LUT R14, R5, 0x7ff00000, RZ, 0xc0, !PT ;  /* 0x7ff00000050e7812 */ /* 0x000fc600078ec0ff */
[----:B------:R-:W-:Y:S01]  /*1880*/  @!P0 DMUL R2, R4, 8.98846567431157953865e+307 ;  /* 0x7fe0000004028828 */ /* 0x000fe20000000000 */
[----:B------:R-:W-:-:S03]  /*1890*/  ISETP.GE.U32.AND P1, PT, R11, R14, PT ;  /* 0x0000000e0b00720c */ /* 0x000fc60003f26070 */
[----:B------:R-:W-:Y:S01]  /*18a0*/  @!P2 LOP3.LUT R12, R5, 0x7ff00000, RZ, 0xc0, !PT ;  /* 0x7ff00000050ca812 */ /* 0x000fe200078ec0ff */
[----:B------:R-:W-:Y:S01]  /*18b0*/  @!P2 IMAD.MOV.U32 R18, RZ, RZ, RZ ;  /* 0x000000ffff12a224 */ /* 0x000fe200078e00ff */
[----:B------:R-:W0:Y:S02]  /*18c0*/  MUFU.RCP64H R17, R3 ;  /* 0x0000000300117308 */ /* 0x000e240000001800 */
[----:B------:R-:W-:Y:S01]  /*18d0*/  @!P2 ISETP.GE.U32.AND P3, PT, R11, R12, PT ;  /* 0x0000000c0b00a20c */ /* 0x000fe20003f66070 */
[----:B------:R-:W-:-:S05]  /*18e0*/  IMAD.MOV.U32 R12, RZ, RZ, 0x1ca00000 ;  /* 0x1ca00000ff0c7424 */ /* 0x000fca00078e00ff */
[----:B------:R-:W-:-:S04]  /*18f0*/  @!P2 SEL R13, R12, 0x63400000, !P3 ;  /* 0x634000000c0da807 */ /* 0x000fc80005800000 */
[----:B------:R-:W-:-:S04]  /*1900*/  @!P2 LOP3.LUT R13, R13, 0x80000000, R7, 0xf8, !PT ;  /* 0x800000000d0da812 */ /* 0x000fc800078ef807 */
[----:B------:R-:W-:Y:S01]  /*1910*/  @!P2 LOP3.LUT R19, R13, 0x100000, RZ, 0xfc, !PT ;  /* 0x001000000d13a812 */ /* 0x000fe200078efcff */
[----:B0-----:R-:W-:-:S08]  /*1920*/  DFMA R8, R16, -R2, 1 ;  /* 0x3ff000001008742b */ /* 0x001fd00000000802 */
[----:B------:R-:W-:-:S08]  /*1930*/  DFMA R8, R8, R8, R8 ;  /* 0x000000080808722b */ /* 0x000fd00000000008 */
[----:B------:R-:W-:Y:S01]  /*1940*/  DFMA R16, R16, R8, R16 ;  /* 0x000000081010722b */ /* 0x000fe20000000010 */
[----:B------:R-:W-:Y:S01]  /*1950*/  SEL R9, R12, 0x63400000, !P1 ;  /* 0x634000000c097807 */ /* 0x000fe20004800000 */
[----:B------:R-:W-:-:S03]  /*1960*/  IMAD.MOV.U32 R8, RZ, RZ, R6 ;  /* 0x000000ffff087224 */ /* 0x000fc600078e0006 */
[----:B------:R-:W-:-:S03]  /*1970*/  LOP3.LUT R9, R9, 0x800fffff, R7, 0xf8, !PT ;  /* 0x800fffff09097812 */ /* 0x000fc600078ef807 */
[----:B------:R-:W-:-:S03]  /*1980*/  DFMA R20, R16, -R2, 1 ;  /* 0x3ff000001014742b */ /* 0x000fc60000000802 */
[----:B------:R-:W-:-:S05]  /*1990*/  @!P2 DFMA R8, R8, 2, -R18 ;  /* 0x400000000808a82b */ /* 0x000fca0000000812 */
[----:B------:R-:W-:Y:S01]  /*19a0*/  DFMA R16, R16, R20, R16 ;  /* 0x000000141010722b */ /* 0x000fe20000000010 */
[----:B------:R-:W-:Y:S01]  /*19b0*/  MOV R21, R11 ;  /* 0x0000000b00157202 */ /* 0x000fe20000000f00 */
[----:B------:R-:W-:Y:S01]  /*19c0*/  IMAD.MOV.U32 R20, RZ, RZ, R14 ;  /* 0x000000ffff147224 */ /* 0x000fe200078e000e */
[----:B------:R-:W-:Y:S02]  /*19d0*/  @!P0 LOP3.LUT R20, R3, 0x7ff00000, RZ, 0xc0, !PT ;  /* 0x7ff0000003148812 */ /* 0x000fe400078ec0ff */
[----:B------:R-:W-:-:S03]  /*19e0*/  @!P2 LOP3.LUT R21, R9, 0x7ff00000, RZ, 0xc0, !PT ;  /* 0x7ff000000915a812 */ /* 0x000fc600078ec0ff */
[----:B------:R-:W-:Y:S01]  /*19f0*/  DMUL R18, R16, R8 ;  /* 0x0000000810127228 */ /* 0x000fe20000000000 */
[----:B------:R-:W-:Y:S02]  /*1a00*/  VIADD R22, R20, 0xffffffff ;  /* 0xffffffff14167836 */ /* 0x000fe40000000000 */
[----:B------:R-:W-:-:S05]  /*1a10*/  VIADD R13, R21, 0xffffffff ;  /* 0xffffffff150d7836 */ /* 0x000fca0000000000 */
[----:B------:R-:W-:Y:S01]  /*1a20*/  ISETP.GT.U32.AND P0, PT, R13, 0x7feffffe, PT ;  /* 0x7feffffe0d00780c */ /* 0x000fe20003f04070 */
[----:B------:R-:W-:-:S03]  /*1a30*/  DFMA R14, R18, -R2, R8 ;  /* 0x80000002120e722b */ /* 0x000fc60000000008 */
[----:B------:R-:W-:-:S05]  /*1a40*/  ISETP.GT.U32.OR P0, PT, R22, 0x7feffffe, P0 ;  /* 0x7feffffe1600780c */ /* 0x000fca0000704470 */
[----:B------:R-:W-:-:S08]  /*1a50*/  DFMA R14, R16, R14, R18 ;  /* 0x0000000e100e722b */ /* 0x000fd00000000012 */
[----:B------:R-:W-:Y:S05]  /*1a60*/  @P0 BRA `(.L_x_25) ;  /* 0x00000000006c0947 */ /* 0x000fea0003800000 */
[----:B------:R-:W-:-:S04]  /*1a70*/  LOP3.LUT R16, R5, 0x7ff00000, RZ, 0xc0, !PT ;  /* 0x7ff0000005107812 */ /* 0x000fc800078ec0ff */
[CC--:B------:R-:W-:Y:S02]  /*1a80*/  VIADDMNMX R6, R11.reuse, -R16.reuse, 0xb9600000, !PT ;  /* 0xb96000000b067446 */ /* 0x0c0fe40007800910 */
[----:B------:R-:W-:Y:S02]  /*1a90*/  ISETP.GE.U32.AND P0, PT, R11, R16, PT ;  /* 0x000000100b00720c */ /* 0x000fe40003f06070 */
[----:B------:R-:W-:Y:S02]  /*1aa0*/  VIMNMX R6, PT, PT, R6, 0x46a00000, PT ;  /* 0x46a0000006067848 */ /* 0x000fe40003fe0100 */
[----:B------:R-:W-:-:S05]  /*1ab0*/  SEL R11, R12, 0x63400000, !P0 ;  /* 0x634000000c0b7807 */ /* 0x000fca0004000000 */
[----:B------:R-:W-:Y:S02]  /*1ac0*/  IMAD.IADD R11, R6, 0x1, -R11 ;  /* 0x00000001060b7824 */ /* 0x000fe400078e0a0b */
[----:B------:R-:W-:Y:S02]  /*1ad0*/  IMAD.MOV.U32 R6, RZ, RZ, RZ ;  /* 0x000000ffff067224 */ /* 0x000fe400078e00ff */
[----:B------:R-:W-:-:S06]  /*1ae0*/  VIADD R7, R11, 0x7fe00000 ;  /* 0x7fe000000b077836 */ /* 0x000fcc0000000000 */
[----:B------:R-:W-:-:S10]  /*1af0*/  DMUL R12, R14, R6 ;  /* 0x000000060e0c7228 */ /* 0x000fd40000000000 */
[----:B------:R-:W-:-:S13]  /*1b00*/  FSETP.GTU.AND P0, PT, |R13|, 1.469367938527859385e-39, PT ;  /* 0x001000000d00780b */ /* 0x000fda0003f0c200 */
[----:B------:R-:W-:Y:S05]  /*1b10*/  @P0 BRA `(.L_x_26) ;  /* 0x0000000000940947 */ /* 0x000fea0003800000 */
[----:B------:R-:W-:Y:S01]  /*1b20*/  DFMA R2, R14, -R2, R8 ;  /* 0x800000020e02722b */ /* 0x000fe20000000008 */
[----:B------:R-:W-:-:S09]  /*1b30*/  MOV R6, RZ ;  /* 0x000000ff00067202 */ /* 0x000fd20000000f00 */
[C---:B------:R-:W-:Y:S02]  /*1b40*/  FSETP.NEU.AND P0, PT, R3.reuse, RZ, PT ;  /* 0x000000ff0300720b */ /* 0x040fe40003f0d000 */
[----:B------:R-:W-:-:S04]  /*1b50*/  LOP3.LUT R5, R3, 0x80000000, R5, 0x48, !PT ;  /* 0x8000000003057812 */ /* 0x000fc800078e4805 */
[----:B------:R-:W-:-:S07]  /*1b60*/  LOP3.LUT R7, R5, R7, RZ, 0xfc, !PT ;  /* 0x0000000705077212 */ /* 0x000fce00078efcff */
[----:B------:R-:W-:Y:S05]  /*1b70*/  @!P0 BRA `(.L_x_26) ;  /* 0x00000000007c8947 */ /* 0x000fea0003800000 */
[----:B------:R-:W-:Y:S01]  /*1b80*/  IMAD.MOV R3, RZ, RZ, -R11 ;  /* 0x000000ffff037224 */ /* 0x000fe200078e0a0b */
[----:B------:R-:W-:Y:S01]  /*1b90*/  DMUL.RP R6, R14, R6 ;  /* 0x000000060e067228 */ /* 0x000fe20000008000 */
[----:B------:R-:W-:-:S06]  /*1ba0*/  IMAD.MOV.U32 R2, RZ, RZ, RZ ;  /* 0x000000ffff027224 */ /* 0x000fcc00078e00ff */
[----:B------:R-:W-:-:S03]  /*1bb0*/  DFMA R2, R12, -R2, R14 ;  /* 0x800000020c02722b */ /* 0x000fc6000000000e */
[----:B------:R-:W-:-:S03]  /*1bc0*/  LOP3.LUT R5, R7, R5, RZ, 0x3c, !PT ;  /* 0x0000000507057212 */ /* 0x000fc600078e3cff */
[----:B------:R-:W-:-:S04]  /*1bd0*/  IADD3 R2, PT, PT, -R11, -0x43300000, RZ ;  /* 0xbcd000000b027810 */ /* 0x000fc80007ffe1ff */
[----:B------:R-:W-:-:S04]  /*1be0*/  FSETP.NEU.AND P0, PT, |R3|, R2, PT ;  /* 0x000000020300720b */ /* 0x000fc80003f0d200 */
[----:B------:R-:W-:Y:S02]  /*1bf0*/  FSEL R12, R6, R12, !P0 ;  /* 0x0000000c060c7208 */ /* 0x000fe40004000000 */
[----:B------:R-:W-:Y:S01]  /*1c00*/  FSEL R13, R5, R13, !P0 ;  /* 0x0000000d050d7208 */ /* 0x000fe20004000000 */
[----:B------:R-:W-:Y:S06]  /*1c10*/  BRA `(.L_x_26) ;  /* 0x0000000000547947 */ /* 0x000fec0003800000 */
.L_x_25:
[----:B------:R-:W-:-:S14]  /*1c20*/  DSETP.NAN.AND P0, PT, R6, R6, PT ;  /* 0x000000060600722a */ /* 0x000fdc0003f08000 */
[----:B------:R-:W-:Y:S05]  /*1c30*/  @P0 BRA `(.L_x_27) ;  /* 0x0000000000440947 */ /* 0x000fea0003800000 */
[----:B------:R-:W-:-:S14]  /*1c40*/  DSETP.NAN.AND P0, PT, R4, R4, PT ;  /* 0x000000040400722a */ /* 0x000fdc0003f08000 */
[----:B------:R-:W-:Y:S05]  /*1c50*/  @P0 BRA `(.L_x_28) ;  /* 0x0000000000300947 */ /* 0x000fea0003800000 */
[----:B------:R-:W-:Y:S01]  /*1c60*/  ISETP.NE.AND P0, PT, R21, R20, PT ;  /* 0x000000141500720c */ /* 0x000fe20003f05270 */
[----:B------:R-:W-:Y:S02]  /*1c70*/  IMAD.MOV.U32 R12, RZ, RZ, 0x0 ;  /* 0x00000000ff0c7424 */ /* 0x000fe400078e00ff */
[----:B------:R-:W-:-:S10]  /*1c80*/  IMAD.MOV.U32 R13, RZ, RZ, -0x80000 ;  /* 0xfff80000ff0d7424 */ /* 0x000fd400078e00ff */
[----:B------:R-:W-:Y:S05]  /*1c90*/  @!P0 BRA `(.L_x_26) ;  /* 0x0000000000348947 */ /* 0x000fea0003800000 */
[----:B------:R-:W-:Y:S02]  /*1ca0*/  ISETP.NE.AND P0, PT, R21, 0x7ff00000, PT ;  /* 0x7ff000001500780c */ /* 0x000fe40003f05270 */
[----:B------:R-:W-:Y:S02]  /*1cb0*/  LOP3.LUT R13, R7, 0x80000000, R5, 0x48, !PT ;  /* 0x80000000070d7812 */ /* 0x000fe400078e4805 */
[----:B------:R-:W-:-:S13]  /*1cc0*/  ISETP.EQ.OR P0, PT, R20, RZ, !P0 ;  /* 0x000000ff1400720c */ /* 0x000fda0004702670 */
[----:B------:R-:W-:Y:S01]  /*1cd0*/  @P0 LOP3.LUT R2, R13, 0x7ff00000, RZ, 0xfc, !PT ;  /* 0x7ff000000d020812 */ /* 0x000fe200078efcff */
[----:B------:R-:W-:Y:S02]  /*1ce0*/  @!P0 IMAD.MOV.U32 R12, RZ, RZ, RZ ;  /* 0x000000ffff0c8224 */ /* 0x000fe400078e00ff */
[----:B------:R-:W-:Y:S01]  /*1cf0*/  @P0 IMAD.MOV.U32 R12, RZ, RZ, RZ ;  /* 0x000000ffff0c0224 */ /* 0x000fe200078e00ff */
[----:B------:R-:W-:Y:S01]  /*1d00*/  @P0 MOV R13, R2 ;  /* 0x00000002000d0202 */ /* 0x000fe20000000f00 */
[----:B------:R-:W-:Y:S06]  /*1d10*/  BRA `(.L_x_26) ;  /* 0x0000000000147947 */ /* 0x000fec0003800000 */
.L_x_28:
[----:B------:R-:W-:Y:S01]  /*1d20*/  LOP3.LUT R13, R5, 0x80000, RZ, 0xfc, !PT ;  /* 0x00080000050d7812 */ /* 0x000fe200078efcff */
[----:B------:R-:W-:Y:S01]  /*1d30*/  IMAD.MOV.U32 R12, RZ, RZ, R4 ;  /* 0x000000ffff0c7224 */ /* 0x000fe200078e0004 */
[----:B------:R-:W-:Y:S06]  /*1d40*/  BRA `(.L_x_26) ;  /* 0x0000000000087947 */ /* 0x000fec0003800000 */
.L_x_27:
[----:B------:R-:W-:Y:S01]  /*1d50*/  LOP3.LUT R13, R7, 0x80000, RZ, 0xfc, !PT ;  /* 0x00080000070d7812 */ /* 0x000fe200078efcff */
[----:B------:R-:W-:-:S07]  /*1d60*/  IMAD.MOV.U32 R12, RZ, RZ, R6 ;  /* 0x000000ffff0c7224 */ /* 0x000fce00078e0006 */
.L_x_26:
[----:B------:R-:W-:Y:S05]  /*1d70*/  BSYNC.RECONVERGENT B1 ;  /* 0x0000000000017941 */ /* 0x000fea0003800200 */
.L_x_24:
[----:B------:R-:W-:Y:S02]  /*1d80*/  IMAD.MOV.U32 R11, RZ, RZ, 0x0 ;  /* 0x00000000ff0b7424 */ /* 0x000fe400078e00ff */
[----:B------:R-:W-:Y:S02]  /*1d90*/  IMAD.MOV.U32 R2, RZ, RZ, R12 ;  /* 0x000000ffff027224 */ /* 0x000fe400078e000c */
[----:B------:R-:W-:Y:S01]  /*1da0*/  IMAD.MOV.U32 R3, RZ, RZ, R13 ;  /* 0x000000ffff037224 */ /* 0x000fe200078e000d */
[----:B------:R-:W-:Y:S06]  /*1db0*/  RET.REL.NODEC R10 `(_Z23jacobi_no_tiling_KernelPdPKdS1_S1_i) ;  /* 0xffffffe00a907950 */ /* 0x000fec0003c3ffff */
.L_x_29:
[----:B------:R-:W-:-:S00]  /*1dc0*/  BRA `(.L_x_29) ;  /* 0xfffffffc00fc7947 */ /* 0x000fc0000383ffff */
[----:B------:R-:W-:-:S00]  /*1dd0*/  NOP ;  /* 0x0000000000007918 */ /* 0x000fc00000000000 */
        /* <DEDUP_REMOVED lines=10> */
.L_x_30:


//--------------------- .nv.shared.reserved.0     --------------------------
	.section	.nv.shared.reserved.0,"aw",@nobits
	.weak		__nv_reservedSMEM_offset_0_alias
	.size		__nv_reservedSMEM_offset_0_alias, 0, 64
	.other		__nv_reservedSMEM_offset_0_alias,@"STO_CUDA_RESERVED_SHARED STV_DEFAULT"
__nv_reservedSMEM_offset_0_alias:
	.zero		0
	.zero		64


//--------------------- .nv.constant0._Z23jacobi_no_tiling_KernelPdPKdS1_S1_i --------------------------
	.section	.nv.constant0._Z23jacobi_no_tiling_KernelPdPKdS1_S1_i,"a",@progbits
	.sectionflags	@""
	.align	4
.nv.constant0._Z23jacobi_no_tiling_KernelPdPKdS1_S1_i:
	.zero		932


//--------------------- SYMBOLS --------------------------

	.type		.nv.reservedSmem.offset0,@object
	.size		.nv.reservedSmem.offset0,0x4
